def gluon_wgmma(
    a_ptr,
    b_ptr,
    c_ptr,
    M,
    N,
    K,
    stride_am,
    stride_bk,
    stride_cm,
    BLOCK_M: gl.constexpr,
    BLOCK_N: gl.constexpr,
    BLOCK_K: gl.constexpr,
    DTYPE: gl.constexpr,
    A_LAYOUT: gl.constexpr,
    B_LAYOUT: gl.constexpr,
    C_LAYOUT: gl.constexpr,
    B_SHAPE: gl.constexpr,
    TRANS_B: gl.constexpr,
    NUM_BUFFERS: gl.constexpr,
    NUM_WARPS: gl.constexpr,
):
    a_desc = tma.make_tensor_descriptor(
        a_ptr, [M, K], [stride_am, 1], [BLOCK_M, BLOCK_K], A_LAYOUT
    )
    b_desc = tma.make_tensor_descriptor(
        b_ptr,
        [N, K] if TRANS_B else [K, N],
        [stride_bk, 1],
        B_SHAPE,
        B_LAYOUT,
    )
    c_desc = tma.make_tensor_descriptor(
        c_ptr, [M, N], [stride_cm, 1], [BLOCK_M, BLOCK_N], C_LAYOUT
    )

    a_bufs = gl.allocate_shared_memory(
        DTYPE, [NUM_BUFFERS, BLOCK_M, BLOCK_K], A_LAYOUT
    )
    b_bufs = gl.allocate_shared_memory(DTYPE, [NUM_BUFFERS] + B_SHAPE, B_LAYOUT)

    pid_m = gl.program_id(0)
    pid_n = gl.program_id(1)
    off_m = pid_m * BLOCK_M
    off_n = pid_n * BLOCK_N

    mma_layout: gl.constexpr = pick_wgmma_layout(DTYPE, BLOCK_M, BLOCK_N, NUM_WARPS)
    acc = warpgroup_mma_init(
        gl.zeros((BLOCK_M, BLOCK_N), dtype=gl.float32, layout=mma_layout)
    )

    bars = gl.allocate_shared_memory(
        gl.int64, [NUM_BUFFERS, 1], mbarrier.MBarrierLayout()
    )
    for i in gl.static_range(NUM_BUFFERS):
        mbarrier.init(bars.index(i), count=1)
    idx = 0
    phase = 0

    for k in range(0, K, BLOCK_K):
        a = a_bufs.index(idx)
        b = b_bufs.index(idx)
        bar = bars.index(idx)
        mbarrier.expect(bar, a_desc.block_type.nbytes + b_desc.block_type.nbytes)
        tma.async_copy_global_to_shared(a_desc, [off_m, k], bar, a)
        tma.async_copy_global_to_shared(
            b_desc, [off_n, k] if TRANS_B else [k, off_n], bar, b
        )
        mbarrier.wait(bar, phase=phase)

        if TRANS_B:
            b = b.permute((1, 0))
        acc = warpgroup_mma_wait(num_outstanding=0, deps=(acc,))
        acc = warpgroup_mma(a, b, acc, is_async=True)

        idx += 1
        if idx == NUM_BUFFERS:
            idx = 0
            phase ^= 1

    acc = warpgroup_mma_wait(num_outstanding=0, deps=(acc,))
    for i in gl.static_range(NUM_BUFFERS):
        mbarrier.invalidate(bars.index(i))

    c_smem = gl.allocate_shared_memory(DTYPE, [BLOCK_M, BLOCK_N], C_LAYOUT)
    c_smem.store(acc.to(DTYPE))
    fence_async_shared()
    tma.async_copy_shared_to_global(c_desc, [off_m, off_n], c_smem)
    tma.store_wait(pendings=0)

# config = {"BLOCK_K": 64, "BLOCK_M": 256, "BLOCK_N": 128, "arch": "sm_90", "dtype": "fp16", "num_buffers": 1, "num_warps": 4, "trans_b": 0}
# arch = sm_90


// ===== COMPILED SASS (sm_90a) =====

	.target	sm_90a

	.elftype	@"ET_EXEC"


//--------------------- .note.nv.tkinfo           --------------------------
	.section	.note.nv.tkinfo,"",@"SHT_NOTE"
	.sectionflags	@"SHF_NOTE_NV_TKINFO"
	.tkinfo
        /*0018*/ 	.word	0x00000002
        /*0030*/ 	.string	""
        /*0030*/ 	.string	"ptxas"
        /*0030*/ 	.string	"Cuda compilation tools, release 13.0, V13.0.88"
        /*0030*/ 	.string	"Build cuda_13.0.r13.0/compiler.36424714_0"
        /*0030*/ 	.string	"-v  -suppress-debug-info  -lineinfo  -arch sm_90a "



//--------------------- .note.nv.cuinfo           --------------------------
	.section	.note.nv.cuinfo,"",@"SHT_NOTE"
	.sectionflags	@"SHF_NOTE_NV_CUINFO"
        /*0018*/ 	.short	0x0002
        /*001a*/ 	.short	0x005a
        /*001c*/ 	.short	0x0082
	.zero		2


//--------------------- .nv.info                  --------------------------
	.section	.nv.info,"",@"SHT_CUDA_INFO"
	.align	4


	//----- nvinfo : EIATTR_REGCOUNT
	.align		4
        /*0000*/ 	.byte	0x04, 0x2f
        /*0002*/ 	.short	(.L_1 - .L_0)
	.align		4
.L_0:
        /*0004*/ 	.word	index@(gluon_wgmma)
        /*0008*/ 	.word	0x000000ff


	//----- nvinfo : EIATTR_FRAME_SIZE
	.align		4
.L_1:
        /*000c*/ 	.byte	0x04, 0x11
        /*000e*/ 	.short	(.L_3 - .L_2)
	.align		4
.L_2:
        /*0010*/ 	.word	index@(gluon_wgmma)
        /*0014*/ 	.word	0x00000200


	//----- nvinfo : EIATTR_MIN_STACK_SIZE
	.align		4
.L_3:
        /*0018*/ 	.byte	0x04, 0x12
        /*001a*/ 	.short	(.L_5 - .L_4)
	.align		4
.L_4:
        /*001c*/ 	.word	index@(gluon_wgmma)
        /*0020*/ 	.word	0x00000200
.L_5:


//--------------------- .nv.compat                --------------------------
	.section	.nv.compat,"",@"SHT_CUDA_COMPAT_INFO"
	.align	4
        /*0000*/ 	.byte	0x02, 0x09, 0x01, 0x00, 0x02, 0x02, 0x04, 0x00, 0x02, 0x05, 0x05, 0x00, 0x03, 0x07, 0x01, 0x01
        /*0010*/ 	.byte	0x02, 0x03, 0x03, 0x00, 0x02, 0x06, 0x01, 0x00, 0x04, 0x0b, 0x08, 0x00, 0x00, 0x00, 0x00, 0x00
        /*0020*/ 	.byte	0x00, 0x00, 0x00, 0x00


//--------------------- .nv.info.gluon_wgmma      --------------------------
	.section	.nv.info.gluon_wgmma,"",@"SHT_CUDA_INFO"
	.sectionflags	@""
	.align	4


	//----- nvinfo : EIATTR_CUDA_API_VERSION
	.align		4
        /*0000*/ 	.byte	0x04, 0x37
        /*0002*/ 	.short	(.L_7 - .L_6)
.L_6:
        /*0004*/ 	.word	0x00000082


	//----- nvinfo : EIATTR_KPARAM_INFO
	.align		4
.L_7:
        /*0008*/ 	.byte	0x04, 0x17
        /*000a*/ 	.short	(.L_9 - .L_8)
.L_8:
        /*000c*/ 	.word	0x00000000
        /*0010*/ 	.short	0x000a
        /*0012*/ 	.short	0x0048
        /*0014*/ 	.byte	0x00, 0xf4, 0x21, 0x00


	//----- nvinfo : EIATTR_KPARAM_INFO
	.align		4
.L_9:
        /*0018*/ 	.byte	0x04, 0x17
        /*001a*/ 	.short	(.L_11 - .L_10)
.L_10:
        /*001c*/ 	.word	0x00000000
        /*0020*/ 	.short	0x0009
        /*0022*/ 	.short	0x0040
        /*0024*/ 	.byte	0x00, 0xf4, 0x21, 0x00


	//----- nvinfo : EIATTR_KPARAM_INFO
	.align		4
.L_11:
        /*0028*/ 	.byte	0x04, 0x17
        /*002a*/ 	.short	(.L_13 - .L_12)
.L_12:
        /*002c*/ 	.word	0x00000000
        /*0030*/ 	.short	0x0008
        /*0032*/ 	.short	0x0038
        /*0034*/ 	.byte	0x00, 0xf0, 0x21, 0x00


	//----- nvinfo : EIATTR_KPARAM_INFO
	.align		4
.L_13:
        /*0038*/ 	.byte	0x04, 0x17
        /*003a*/ 	.short	(.L_15 - .L_14)
.L_14:
        /*003c*/ 	.word	0x00000000
        /*0040*/ 	.short	0x0007
        /*0042*/ 	.short	0x0030
        /*0044*/ 	.byte	0x00, 0xf0, 0x21, 0x00


	//----- nvinfo : EIATTR_KPARAM_INFO
	.align		4
.L_15:
        /*0048*/ 	.byte	0x04, 0x17
        /*004a*/ 	.short	(.L_17 - .L_16)
.L_16:
        /*004c*/ 	.word	0x00000000
        /*0050*/ 	.short	0x0006
        /*0052*/ 	.short	0x0028
        /*0054*/ 	.byte	0x00, 0xf0, 0x21, 0x00


	//----- nvinfo : EIATTR_KPARAM_INFO
	.align		4
.L_17:
        /*0058*/ 	.byte	0x04, 0x17
        /*005a*/ 	.short	(.L_19 - .L_18)
.L_18:
        /*005c*/ 	.word	0x00000000
        /*0060*/ 	.short	0x0005
        /*0062*/ 	.short	0x0020
        /*0064*/ 	.byte	0x00, 0xf0, 0x11, 0x00


	//----- nvinfo : EIATTR_KPARAM_INFO
	.align		4
.L_19:
        /*0068*/ 	.byte	0x04, 0x17
        /*006a*/ 	.short	(.L_21 - .L_20)
.L_20:
        /*006c*/ 	.word	0x00000000
        /*0070*/ 	.short	0x0004
        /*0072*/ 	.short	0x001c
        /*0074*/ 	.byte	0x00, 0xf0, 0x11, 0x00


	//----- nvinfo : EIATTR_KPARAM_INFO
	.align		4
.L_21:
        /*0078*/ 	.byte	0x04, 0x17
        /*007a*/ 	.short	(.L_23 - .L_22)
.L_22:
        /*007c*/ 	.word	0x00000000
        /*0080*/ 	.short	0x0003
        /*0082*/ 	.short	0x0018
        /*0084*/ 	.byte	0x00, 0xf0, 0x11, 0x00


	//----- nvinfo : EIATTR_KPARAM_INFO
	.align		4
.L_23:
        /*0088*/ 	.byte	0x04, 0x17
        /*008a*/ 	.short	(.L_25 - .L_24)
.L_24:
        /*008c*/ 	.word	0x00000000
        /*0090*/ 	.short	0x0002
        /*0092*/ 	.short	0x0010
        /*0094*/ 	.byte	0x00, 0xf4, 0x21, 0x00


	//----- nvinfo : EIATTR_KPARAM_INFO
	.align		4
.L_25:
        /*0098*/ 	.byte	0x04, 0x17
        /*009a*/ 	.short	(.L_27 - .L_26)
.L_26:
        /*009c*/ 	.word	0x00000000
        /*00a0*/ 	.short	0x0001
        /*00a2*/ 	.short	0x0008
        /*00a4*/ 	.byte	0x00, 0xf4, 0x21, 0x00


	//----- nvinfo : EIATTR_KPARAM_INFO
	.align		4
.L_27:
        /*00a8*/ 	.byte	0x04, 0x17
        /*00aa*/ 	.short	(.L_29 - .L_28)
.L_28:
        /*00ac*/ 	.word	0x00000000
        /*00b0*/ 	.short	0x0000
        /*00b2*/ 	.short	0x0000
        /*00b4*/ 	.byte	0x00, 0xf4, 0x21, 0x00


	//----- nvinfo : EIATTR_SPARSE_MMA_MASK
	.align		4
.L_29:
        /*00b8*/ 	.byte	0x03, 0x50
        /*00ba*/ 	.short	0x0000


	//----- nvinfo : EIATTR_MAXREG_COUNT
	.align		4
        /*00bc*/ 	.byte	0x03, 0x1b
        /*00be*/ 	.short	0x00ff


	//----- nvinfo : EIATTR_NUM_BARRIERS
	.align		4
        /*00c0*/ 	.byte	0x02, 0x4c
        /*00c2*/ 	.byte	0x01
	.zero		1


	//----- nvinfo : EIATTR_ANNOTATIONS
	.align		4
        /*00c4*/ 	.byte	0x04, 0x55
        /*00c6*/ 	.short	(.L_31 - .L_30)


	//   ....[0]....
.L_30:
        /*00c8*/ 	.word	0x00000001
        /*00cc*/ 	.byte	0xe0, 0x11, 0x00, 0x00, 0x01, 0x00, 0x00, 0x00, 0x80, 0x13, 0x00, 0x00, 0x01, 0x00, 0x00, 0x00
        /* <DEDUP_REMOVED lines=167> */
        /*0b4c*/ 	.byte	0x20, 0x40, 0x00, 0x00, 0x01, 0x00, 0x00, 0x00, 0x40, 0x40, 0x00, 0x00


	//----- nvinfo : EIATTR_MERCURY_ISA_VERSION
	.align		4
.L_31:
        /*0b58*/ 	.byte	0x03, 0x5f
        /*0b5a*/ 	.short	0x0101


	//----- nvinfo : EIATTR_INT_WARP_WIDE_INSTR_OFFSETS
	.align		4
        /*0b5c*/ 	.byte	0x04, 0x31
        /*0b5e*/ 	.short	(.L_33 - .L_32)


	//   ....[0]....
.L_32:
        /*0b60*/ 	.word	0x000013d0


	//   ....[1]....
        /*0b64*/ 	.word	0x000014d0


	//   ....[2]....
        /*0b68*/ 	.word	0x00002b20


	//   ....[3]....
        /*0b6c*/ 	.word	0x00002b30


	//   ....[4]....
        /*0b70*/ 	.word	0x00002b40


	//   ....[5]....
        /*0b74*/ 	.word	0x00002c00


	//   ....[6]....
        /*0b78*/ 	.word	0x00004b90


	//   ....[7]....
        /*0b7c*/ 	.word	0x00004ba0


	//----- nvinfo : EIATTR_COOP_GROUP_MASK_REGIDS
	.align		4
.L_33:
        /*0b80*/ 	.byte	0x04, 0x29
        /*0b82*/ 	.short	(.L_35 - .L_34)


	//   ....[0]....
.L_34:
        /*0b84*/ 	.word	0xffffffff


	//   ....[1]....
        /*0b88*/ 	.word	0xffffffff


	//   ....[2]....
        /*0b8c*/ 	.word	0xffffffff


	//----- nvinfo : EIATTR_COOP_GROUP_INSTR_OFFSETS
	.align		4
.L_35:
        /*0b90*/ 	.byte	0x04, 0x28
        /*0b92*/ 	.short	(.L_37 - .L_36)


	//   ....[0]....
.L_36:
        /*0b94*/ 	.word	0x00000150


	//   ....[1]....
        /*0b98*/ 	.word	0x00000750


	//   ....[2]....
        /*0b9c*/ 	.word	0x00000d60


	//----- nvinfo : EIATTR_MBARRIER_INSTR_OFFSETS
	.align		4
.L_37:
        /*0ba0*/ 	.byte	0x04, 0x39
        /*0ba2*/ 	.short	(.L_39 - .L_38)


	//   ....[0]....
.L_38:
        /*0ba4*/ 	.word	0x00001e30
        /*0ba8*/ 	.word	0x000000ff
        /*0bac*/ 	.word	0x0000c000
        /*0bb0*/ 	.short	0x0100
        /*0bb2*/ 	.byte	0x30
	.zero		1


	//   ....[1]....
        /*0bb4*/ 	.word	0x00002c80
        /*0bb8*/ 	.word	0x000000ff
        /*0bbc*/ 	.word	0x0000c000
        /*0bc0*/ 	.short	0x010a
        /*0bc2*/ 	.byte	0x30
	.zero		1


	//   ....[2]....
        /*0bc4*/ 	.word	0x00003ac0
        /*0bc8*/ 	.word	0x000000ff
        /*0bcc*/ 	.word	0x0000c000
        /*0bd0*/ 	.short	0x0108
        /*0bd2*/ 	.byte	0x30
	.zero		1


	//   ....[3]....
        /*0bd4*/ 	.word	0x00004c30
        /*0bd8*/ 	.word	0x000000ff
        /*0bdc*/ 	.word	0x0000c000
        /*0be0*/ 	.short	0x010a
        /*0be2*/ 	.byte	0x30
	.zero		1


	//----- nvinfo : EIATTR_NUM_MBARRIERS
	.align		4
.L_39:
        /*0be4*/ 	.byte	0x03, 0x38
        /*0be6*/ 	.short	0x0001


	//----- nvinfo : EIATTR_EXIT_INSTR_OFFSETS
	.align		4
        /*0be8*/ 	.byte	0x04, 0x1c
        /*0bea*/ 	.short	(.L_41 - .L_40)


	//   ....[0]....
.L_40:
        /*0bec*/ 	.word	0x00004c20


	//----- nvinfo : EIATTR_REQNTID
	.align		4
.L_41:
        /*0bf0*/ 	.byte	0x04, 0x10
        /*0bf2*/ 	.short	(.L_43 - .L_42)
.L_42:
        /*0bf4*/ 	.word	0x00000080
        /*0bf8*/ 	.word	0x00000001
        /*0bfc*/ 	.word	0x00000001


	//----- nvinfo : EIATTR_CRS_STACK_SIZE
	.align		4
.L_43:
        /*0c00*/ 	.byte	0x04, 0x1e
        /*0c02*/ 	.short	(.L_45 - .L_44)
.L_44:
        /*0c04*/ 	.word	0x00000000


	//----- nvinfo : EIATTR_CBANK_PARAM_SIZE
	.align		4
.L_45:
        /*0c08*/ 	.byte	0x03, 0x19
        /*0c0a*/ 	.short	0x0050


	//----- nvinfo : EIATTR_PARAM_CBANK
	.align		4
        /*0c0c*/ 	.byte	0x04, 0x0a
        /*0c0e*/ 	.short	(.L_47 - .L_46)
	.align		4
.L_46:
        /*0c10*/ 	.word	index@(.nv.constant0.gluon_wgmma)
        /*0c14*/ 	.short	0x0210
        /*0c16*/ 	.short	0x0050


	//----- nvinfo : EIATTR_SW_WAR
	.align		4
.L_47:
        /*0c18*/ 	.byte	0x04, 0x36
        /*0c1a*/ 	.short	(.L_49 - .L_48)
.L_48:
        /*0c1c*/ 	.word	0x00000008
.L_49:


//--------------------- .nv.callgraph             --------------------------
	.section	.nv.callgraph,"",@"SHT_CUDA_CALLGRAPH"
	.align	4
	.sectionentsize	8
	.align		4
        /*0000*/ 	.word	0x00000000
	.align		4
        /*0004*/ 	.word	0xffffffff
	.align		4
        /*0008*/ 	.word	0x00000000
	.align		4
        /*000c*/ 	.word	0xfffffffe
	.align		4
        /*0010*/ 	.word	0x00000000
	.align		4
        /*0014*/ 	.word	0xfffffffd
	.align		4
        /*0018*/ 	.word	0x00000000
	.align		4
        /*001c*/ 	.word	0xfffffffc


//--------------------- .text.gluon_wgmma         --------------------------
	.section	.text.gluon_wgmma,"ax",@progbits
	.align	128
        .global         gluon_wgmma
        .type           gluon_wgmma,@function
        .size           gluon_wgmma,(.L_x_52 - gluon_wgmma)
        .other          gluon_wgmma,@"STO_CUDA_ENTRY STV_DEFAULT"
gluon_wgmma:
.text.gluon_wgmma:
[----:B------:R-:W1:Y:S01]  /*0000*/  LDC R1, c[0x0][0x28] ;  /* 0x00000a00ff017b82 */ /* 0x000e620000000800 */
[----:B------:R-:W2:Y:S07]  /*0010*/  S2R R230, SR_TID.X ;  /* 0x0000000000e67919 */ /* 0x000eae0000002100 */
[----:B------:R-:W3:Y:S01]  /*0020*/  S2UR UR4, SR_CgaCtaId ;  /* 0x00000000000479c3 */ /* 0x000ee20000008800 */
[----:B------:R-:W-:Y:S01]  /*0030*/  UMOV UR48, 0x400 ;  /* 0x0000040000307882 */ /* 0x000fe20000000000 */
[----:B------:R-:W-:Y:S01]  /*0040*/  ULDC UR6, c[0x0][0xc] ;  /* 0x0000030000067ab9 */ /* 0x000fe20000000800 */
[----:B------:R-:W-:Y:S01]  /*0050*/  BSSY B0, `(.L_x_0) ;  /* 0x0000020000007945 */ /* 0x000fe20003800000 */
[----:B-1----:R-:W-:-:S04]  /*0060*/  VIADD R1, R1, 0xfffffe00 ;  /* 0xfffffe0001017836 */ /* 0x002fc80000000000 */
[----:B------:R-:W1:Y:S08]  /*0070*/  LDC R4, c[0x0][0x228] ;  /* 0x00008a00ff047b82 */ /* 0x000e700000000800 */
[----:B------:R-:W4:Y:S08]  /*0080*/  LDC R12, c[0x0][0x230] ;  /* 0x00008c00ff0c7b82 */ /* 0x000f300000000800 */
[----:B------:R-:W-:Y:S01]  /*0090*/  S2UR UR8, SR_CTAID.Y ;  /* 0x00000000000879c3 */ /* 0x000fe20000002600 */
[----:B---3--:R-:W-:-:S03]  /*00a0*/  ULEA UR48, UR4, UR48, 0x18 ;  /* 0x0000003004307291 */ /* 0x008fc6000f8ec03f */
[----:B------:R-:W-:Y:S01]  /*00b0*/  ULDC UR4, c[0x0][0x10] ;  /* 0x0000040000047ab9 */ /* 0x000fe20000000800 */
[----:B--2---:R-:W-:-:S03]  /*00c0*/  LOP3.LUT R228, R230, 0x7f, RZ, 0xc0, !PT ;  /* 0x0000007fe6e47812 */ /* 0x004fc600078ec0ff */
[----:B------:R-:W2:Y:S01]  /*00d0*/  S2UR UR5, SR_CTAID.Z ;  /* 0x00000000000579c3 */ /* 0x000ea20000002700 */
[----:B-1----:R-:W-:Y:S01]  /*00e0*/  VIADD R4, R4, 0xffffffff ;  /* 0xffffffff04047836 */ /* 0x002fe20000000000 */
[C---:B------:R-:W-:Y:S02]  /*00f0*/  ISETP.GE.U32.AND P0, PT, R228.reuse, 0x20, PT ;  /* 0x00000020e400780c */ /* 0x040fe40003f06070 */
[C---:B------:R-:W-:Y:S02]  /*0100*/  ISETP.NE.U32.AND P2, PT, R228.reuse, RZ, PT ;  /* 0x000000ffe400720c */ /* 0x040fe40003f45070 */
[----:B------:R-:W-:Y:S02]  /*0110*/  LEA R10, R228, UR48, 0x2 ;  /* 0x00000030e40a7c11 */ /* 0x000fe4000f8e10ff */
[----:B------:R-:W1:Y:S01]  /*0120*/  S2UR UR7, SR_CTAID.X ;  /* 0x00000000000779c3 */ /* 0x000e620000002500 */
[----:B----4-:R-:W-:-:S06]  /*0130*/  VIADD R11, R12, 0xffffffff ;  /* 0xffffffff0c0b7836 */ /* 0x010fcc0000000000 */
[----:B------:R3:W-:Y:S01]  /*0140*/  @!P0 STS [R10], RZ ;  /* 0x000000ff0a008388 */ /* 0x0007e20000000800 */
[----:B------:R-:W-:-:S03]  /*0150*/  NOP ;  /* 0x0000000000007918 */ /* 0x000fc60000000000 */
[----:B------:R3:W-:Y:S01]  /*0160*/  @!P2 STS [UR48+0x24], R4 ;  /* 0x00002404ff00a988 */ /* 0x0007e20008000830 */
[----:B--2---:R-:W-:-:S03]  /*0170*/  UIMAD UR4, UR5, UR4, UR8 ;  /* 0x00000004050472a4 */ /* 0x004fc6000f8e0208 */
[----:B------:R3:W-:Y:S01]  /*0180*/  @!P2 STS [UR48+0x20], R11 ;  /* 0x0000200bff00a988 */ /* 0x0007e20008000830 */
[----:B------:R-:W-:Y:S01]  /*0190*/  ULDC.64 UR8, c[0x0][0x250] ;  /* 0x0000940000087ab9 */ /* 0x000fe20000000a00 */
[----:B-1----:R-:W-:-:S04]  /*01a0*/  UIMAD UR4, UR4, UR6, UR7 ;  /* 0x00000006040472a4 */ /* 0x002fc8000f8e0207 */
[----:B------:R-:W-:-:S04]  /*01b0*/  UIMAD UR6, UR4, 0x180, URZ ;  /* 0x00000180040678a4 */ /* 0x000fc8000f8e023f */
[----:B------:R-:W-:-:S04]  /*01c0*/  UIADD3 UR61, UP0, UR6, UR8, URZ ;  /* 0x00000008063d7290 */ /* 0x000fc8000ff1e03f */
[----:B------:R-:W-:Y:S01]  /*01d0*/  ULEA.HI.X.SX32 UR60, UR6, UR9, 0x1, UP0 ;  /* 0x00000009063c7291 */ /* 0x000fe200080f0e3f */
[----:B---3--:R-:W-:Y:S11]  /*01e0*/  @P2 BRA `(.L_x_1) ;  /* 0x0000000000182947 */ /* 0x008ff60003800000 */
[----:B------:R-:W1:Y:S01]  /*01f0*/  LDS R0, [UR48+0x8] ;  /* 0x00000830ff007984 */ /* 0x000e620008000800 */
[----:B------:R-:W2:Y:S01]  /*0200*/  LDC.64 R6, c[0x0][0x210] ;  /* 0x00008400ff067b82 */ /* 0x000ea20000000a00 */
[----:B------:R-:W-:Y:S02]  /*0210*/  IMAD.MOV.U32 R3, RZ, RZ, 0x70 ;  /* 0x00000070ff037424 */ /* 0x000fe400078e00ff */
[----:B--2---:R2:W-:Y:S03]  /*0220*/  STS.64 [UR48], R6 ;  /* 0x00000006ff007988 */ /* 0x0045e60008000a30 */
[----:B-1----:R-:W-:-:S05]  /*0230*/  LOP3.LUT R0, R0, 0x10, R3, 0xd8, !PT ;  /* 0x0000001000007812 */ /* 0x002fca00078ed803 */
[----:B------:R2:W-:Y:S02]  /*0240*/  STS [UR48+0x8], R0 ;  /* 0x00000800ff007988 */ /* 0x0005e40008000830 */
.L_x_1:
[----:B------:R-:W-:Y:S05]  /*0250*/  BSYNC B0 ;  /* 0x0000000000007941 */ /* 0x000fea0003800000 */
.L_x_0:
[----:B------:R-:W-:Y:S04]  /*0260*/  BSSY B0, `(.L_x_2) ;  /* 0x000000a000007945 */ /* 0x000fe80003800000 */
[----:B------:R-:W-:Y:S05]  /*0270*/  @P2 BRA `(.L_x_3) ;  /* 0x0000000000202947 */ /* 0x000fea0003800000 */
[----:B--2---:R-:W1:Y:S01]  /*0280*/  LDS R0, [UR48+0x34] ;  /* 0x00003430ff007984 */ /* 0x004e620008000800 */
[----:B------:R-:W-:Y:S02]  /*0290*/  IMAD.MOV.U32 R3, RZ, RZ, 0x3f000000 ;  /* 0x3f000000ff037424 */ /* 0x000fe400078e00ff */
[----:B------:R-:W-:Y:S01]  /*02a0*/  @!P2 IMAD.MOV.U32 R2, RZ, RZ, 0xff ;  /* 0x000000ffff02a424 */ /* 0x000fe200078e00ff */
[----:B------:R-:W2:Y:S02]  /*02b0*/  @!P2 LDS R5, [UR48+0x38] ;  /* 0x00003830ff05a984 */ /* 0x000ea40008000800 */
[----:B-1----:R-:W-:Y:S02]  /*02c0*/  LOP3.LUT R0, R0, 0xff000000, R3, 0xb8, !PT ;  /* 0xff00000000007812 */ /* 0x002fe400078eb803 */
[----:B--2---:R-:W-:-:S03]  /*02d0*/  @!P2 LOP3.LUT R2, R5, 0xff, R2, 0xb8, !PT ;  /* 0x000000ff0502a812 */ /* 0x004fc600078eb802 */
[----:B------:R1:W-:Y:S04]  /*02e0*/  STS [UR48+0x34], R0 ;  /* 0x00003400ff007988 */ /* 0x0003e80008000830 */
[----:B------:R1:W-:Y:S02]  /*02f0*/  @!P2 STS [UR48+0x38], R2 ;  /* 0x00003802ff00a988 */ /* 0x0003e40008000830 */
.L_x_3:
[----:B------:R-:W-:Y:S05]  /*0300*/  BSYNC B0 ;  /* 0x0000000000007941 */ /* 0x000fea0003800000 */
.L_x_2:
[----:B------:R-:W-:Y:S04]  /*0310*/  BSSY B0, `(.L_x_4) ;  /* 0x000000e000007945 */ /* 0x000fe80003800000 */
[----:B------:R-:W-:Y:S05]  /*0320*/  @P2 BRA `(.L_x_5) ;  /* 0x0000000000302947 */ /* 0x000fea0003800000 */
[----:B-1----:R-:W1:Y:S01]  /*0330*/  LDS R2, [UR48+0x34] ;  /* 0x00003430ff027984 */ /* 0x002e620008000800 */
[----:B------:R-:W3:Y:S03]  /*0340*/  LDC.64 R8, c[0x0][0x238] ;  /* 0x00008e00ff087b82 */ /* 0x000ee60000000a00 */
[----:B--2---:R-:W2:Y:S01]  /*0350*/  LDS R0, [UR48+0x1c] ;  /* 0x00001c30ff007984 */ /* 0x004ea20008000800 */
[C---:B---3--:R-:W-:Y:S01]  /*0360*/  SHF.L.U64.HI R6, R8.reuse, 0x1, R9 ;  /* 0x0000000108067819 */ /* 0x048fe20000010209 */
[----:B------:R-:W-:-:S03]  /*0370*/  IMAD.SHL.U32 R3, R8, 0x2, RZ ;  /* 0x0000000208037824 */ /* 0x000fc600078e00ff */
[--C-:B------:R-:W-:Y:S02]  /*0380*/  SHF.R.U32.HI R5, RZ, 0x4, R6.reuse ;  /* 0x00000004ff057819 */ /* 0x100fe40000011606 */
[----:B------:R-:W-:-:S05]  /*0390*/  SHF.R.U64 R3, R3, 0x4, R6 ;  /* 0x0000000403037819 */ /* 0x000fca0000001206 */
[----:B------:R3:W-:Y:S01]  /*03a0*/  STS [UR48+0xc], R3 ;  /* 0x00000c03ff007988 */ /* 0x0007e20008000830 */
[----:B-1----:R-:W-:Y:S02]  /*03b0*/  LOP3.LUT R2, R2, 0x7, RZ, 0xb8, !PT ;  /* 0x0000000702027812 */ /* 0x002fe400078eb8ff */
[----:B--2---:R-:W-:-:S03]  /*03c0*/  LOP3.LUT R0, R0, 0xf, R5, 0xb8, !PT ;  /* 0x0000000f00007812 */ /* 0x004fc600078eb805 */
[----:B------:R3:W-:Y:S04]  /*03d0*/  STS [UR48+0x34], R2 ;  /* 0x00003402ff007988 */ /* 0x0007e80008000830 */
[----:B------:R3:W-:Y:S02]  /*03e0*/  STS [UR48+0x1c], R0 ;  /* 0x00001c00ff007988 */ /* 0x0007e40008000830 */
.L_x_5:
[----:B------:R-:W-:Y:S05]  /*03f0*/  BSYNC B0 ;  /* 0x0000000000007941 */ /* 0x000fea0003800000 */
.L_x_4:
[----:B------:R-:W-:Y:S04]  /*0400*/  BSSY B1, `(.L_x_6) ;  /* 0x000001b000017945 */ /* 0x000fe80003800000 */
[----:B------:R-:W-:Y:S01]  /*0410*/  BSSY B0, `(.L_x_7) ;  /* 0x0000016000007945 */ /* 0x000fe20003800000 */
[----:B-123--:R-:W-:-:S03]  /*0420*/  IMAD.MOV.U32 R0, RZ, RZ, RZ ;  /* 0x000000ffff007224 */ /* 0x00efc600078e00ff */
[----:B------:R-:W-:Y:S05]  /*0430*/  @P2 BRA `(.L_x_8) ;  /* 0x0000000000202947 */ /* 0x000fea0003800000 */
[----:B------:R-:W1:Y:S02]  /*0440*/  LDS R2, [UR48+0x34] ;  /* 0x00003430ff027984 */ /* 0x000e640008000800 */
[----:B-1----:R-:W-:-:S05]  /*0450*/  LOP3.LUT R2, R2, 0x38, RZ, 0xb8, !PT ;  /* 0x0000003802027812 */ /* 0x002fca00078eb8ff */
[----:B------:R1:W-:Y:S01]  /*0460*/  STS [UR48+0x34], R2 ;  /* 0x00003402ff007988 */ /* 0x0003e20008000830 */
[----:B------:R-:W-:Y:S05]  /*0470*/  @P2 BRA `(.L_x_9) ;  /* 0x0000000000202947 */ /* 0x000fea0003800000 */
[----:B-1----:R-:W1:Y:S01]  /*0480*/  LDS R2, [UR48+0x8] ;  /* 0x00000830ff027984 */ /* 0x002e620008000800 */
[----:B------:R-:W-:-:S05]  /*0490*/  IMAD.MOV.U32 R3, RZ, RZ, 0x780 ;  /* 0x00000780ff037424 */ /* 0x000fca00078e00ff */
[----:B-1----:R-:W-:-:S05]  /*04a0*/  LOP3.LUT R2, R2, 0x300, R3, 0xd8, !PT ;  /* 0x0000030002027812 */ /* 0x002fca00078ed803 */
[----:B------:R1:W-:Y:S02]  /*04b0*/  STS [UR48+0x8], R2 ;  /* 0x00000802ff007988 */ /* 0x0003e40008000830 */
.L_x_8:
[----:B------:R-:W-:Y:S05]  /*04c0*/  @P2 BRA `(.L_x_10) ;  /* 0x0000000000282947 */ /* 0x000fea0003800000 */
[----:B-1----:R-:W1:Y:S02]  /*04d0*/  LDS R2, [UR48+0x8] ;  /* 0x00000830ff027984 */ /* 0x002e640008000800 */
[----:B-1----:R-:W-:-:S05]  /*04e0*/  LOP3.LUT R2, R2, 0x1800, RZ, 0xb8, !PT ;  /* 0x0000180002027812 */ /* 0x002fca00078eb8ff */
[----:B------:R2:W-:Y:S02]  /*04f0*/  STS [UR48+0x8], R2 ;  /* 0x00000802ff007988 */ /* 0x0005e40008000830 */
.L_x_9:
[----:B------:R-:W-:Y:S05]  /*0500*/  @P2 BREAK B0 ;  /* 0x0000000000002942 */ /* 0x000fea0003800000 */
[----:B------:R-:W-:Y:S05]  /*0510*/  @P2 BRA `(.L_x_11) ;  /* 0x0000000000242947 */ /* 0x000fea0003800000 */
[----:B------:R-:W3:Y:S01]  /*0520*/  LDS R3, [UR48+0x8] ;  /* 0x00000830ff037984 */ /* 0x000ee20008000800 */
[----:B-12---:R-:W-:-:S05]  /*0530*/  IMAD.MOV.U32 R2, RZ, RZ, 0x6000 ;  /* 0x00006000ff027424 */ /* 0x006fca00078e00ff */
[----:B---3--:R-:W-:-:S04]  /*0540*/  LOP3.LUT R2, R3, 0x6000, R2, 0xd8, !PT ;  /* 0x0000600003027812 */ /* 0x008fc800078ed802 */
[----:B------:R-:W-:-:S05]  /*0550*/  LOP3.LUT R2, R2, 0x400000, RZ, 0xb8, !PT ;  /* 0x0040000002027812 */ /* 0x000fca00078eb8ff */
[----:B------:R2:W-:Y:S02]  /*0560*/  STS [UR48+0x8], R2 ;  /* 0x00000802ff007988 */ /* 0x0005e40008000830 */
.L_x_10:
[----:B------:R-:W-:Y:S05]  /*0570*/  BSYNC B0 ;  /* 0x0000000000007941 */ /* 0x000fea0003800000 */
.L_x_7:
[----:B-12---:R-:W1:Y:S02]  /*0580*/  @!P2 LDS R2, [UR48+0x8] ;  /* 0x00000830ff02a984 */ /* 0x006e640008000800 */
[----:B-1----:R-:W-:-:S05]  /*0590*/  @!P2 LOP3.LUT R2, R2, 0x8000, RZ, 0xb8, !PT ;  /* 0x000080000202a812 */ /* 0x002fca00078eb8ff */
[----:B------:R3:W-:Y:S02]  /*05a0*/  @!P2 STS [UR48+0x8], R2 ;  /* 0x00000802ff00a988 */ /* 0x0007e40008000830 */
.L_x_11:
[----:B------:R-:W-:Y:S05]  /*05b0*/  BSYNC B1 ;  /* 0x0000000000017941 */ /* 0x000fea0003800000 */
.L_x_6:
[----:B------:R-:W-:Y:S05]  /*05c0*/  WARPSYNC.ALL ;  /* 0x0000000000007948 */ /* 0x000fea0003800000 */
[----:B------:R-:W4:Y:S02]  /*05d0*/  LDC R5, c[0x0][0x22c] ;  /* 0x00008b00ff057b82 */ /* 0x000f240000000800 */
[----:B----4-:R-:W-:Y:S01]  /*05e0*/  VIADD R5, R5, 0xffffffff ;  /* 0xffffffff05057836 */ /* 0x010fe20000000000 */
[----:B------:R-:W-:Y:S06]  /*05f0*/  @P0 BRA `(.L_x_12) ;  /* 0x0000000000300947 */ /* 0x000fec0003800000 */
[----:B-123--:R-:W1:Y:S01]  /*0600*/  S2R R2, SR_LANEID ;  /* 0x0000000000027919 */ /* 0x00ee620000000000 */
[----:B------:R-:W-:Y:S05]  /*0610*/  WARPSYNC.ALL ;  /* 0x0000000000007948 */ /* 0x000fea0003800000 */
[----:B-1----:R-:W-:-:S05]  /*0620*/  IMAD.SHL.U32 R6, R2, 0x4, RZ ;  /* 0x0000000402067824 */ /* 0x002fca00078e00ff */
[----:B------:R-:W1:Y:S01]  /*0630*/  LDS R7, [R6+UR48] ;  /* 0x0000003006077984 */ /* 0x000e620008000800 */
[----:B------:R-:W-:Y:S01]  /*0640*/  IADD3 R2, P1, R6, UR61, RZ ;  /* 0x0000003d06027c10 */ /* 0x000fe2000ff3e0ff */
[----:B------:R-:W-:-:S04]  /*0650*/  UMOV UR4, UR61 ;  /* 0x0000003d00047c82 */ /* 0x000fc80008000000 */
[----:B------:R-:W-:Y:S01]  /*0660*/  IMAD.X R3, RZ, RZ, UR60, P1 ;  /* 0x0000003cff037e24 */ /* 0x000fe200088e06ff */
[----:B------:R-:W-:-:S04]  /*0670*/  UMOV UR5, UR60 ;  /* 0x0000003c00057c82 */ /* 0x000fc80008000000 */
[----:B-1----:R4:W5:Y:S01]  /*0680*/  ATOMG.E.EXCH.STRONG.GPU PT, RZ, [R2], R7 ;  /* 0x0000000702ff73a8 */ /* 0x00296200041ee100 */
[----:B------:R-:W-:-:S04]  /*0690*/  DEPBAR {5,4,3,2,1,0} ;  /* 0x0000003f0000791a */ /* 0x000fc80000000000 */
[----:B------:R4:W-:Y:S01]  /*06a0*/  UTMACCTL.IV [UR4] ;  /* 0x00000000040079b9 */ /* 0x0009e20008000000 */
[----:B------:R-:W-:Y:S01]  /*06b0*/  NOP ;  /* 0x0000000000007918 */ /* 0x000fe20000000000 */
.L_x_12:
[----:B------:R-:W-:Y:S05]  /*06c0*/  @P0 BRA `(.L_x_13) ;  /* 0x00000000000c0947 */ /* 0x000fea0003800000 */
[----:B------:R0:W-:Y:S01]  /*06d0*/  UTMACMDFLUSH ;  /* 0x00000000000079b7 */ /* 0x0001e20000000000 */
[----:B------:R-:W-:Y:S05]  /*06e0*/  @P0 BRA `(.L_x_13) ;  /* 0x0000000000040947 */ /* 0x000fea0003800000 */
[----:B------:R-:W-:-:S04]  /*06f0*/  DEPBAR.LE SB0, 0x0 ;  /* 0x000080000000791a */ /* 0x000fc80000000000 */
.L_x_13:
[----:B------:R-:W-:Y:S05]  /*0700*/  WARPSYNC.ALL ;  /* 0x0000000000007948 */ /* 0x000fea0003800000 */
[----:B-----5:R-:W-:Y:S06]  /*0710*/  BAR.SYNC.DEFER_BLOCKING 0x0 ;  /* 0x0000000000007b1d */ /* 0x020fec0000010000 */
[----:B------:R-:W-:Y:S02]  /*0720*/  BSSY B1, `(.L_x_14) ;  /* 0x000000b000017945 */ /* 0x000fe40003800000 */
[----:B------:R-:W-:Y:S06]  /*0730*/  BAR.SYNC.DEFER_BLOCKING 0x0 ;  /* 0x0000000000007b1d */ /* 0x000fec0000010000 */
[----:B------:R1:W-:Y:S01]  /*0740*/  @!P0 STS [R10], RZ ;  /* 0x000000ff0a008388 */ /* 0x0003e20000000800 */
[----:B------:R-:W-:Y:S01]  /*0750*/  NOP ;  /* 0x0000000000007918 */ /* 0x000fe20000000000 */
[----:B------:R-:W-:Y:S05]  /*0760*/  @P2 BRA `(.L_x_15) ;  /* 0x0000000000182947 */ /* 0x000fea0003800000 */
[----:B-1234-:R-:W1:Y:S01]  /*0770*/  LDS R2, [UR48+0x8] ;  /* 0x00000830ff027984 */ /* 0x01ee620008000800 */
[----:B------:R-:W2:Y:S01]  /*0780*/  LDC.64 R6, c[0x0][0x218] ;  /* 0x00008600ff067b82 */ /* 0x000ea20000000a00 */
[----:B------:R-:W-:Y:S02]  /*0790*/  IMAD.MOV.U32 R3, RZ, RZ, 0x70 ;  /* 0x00000070ff037424 */ /* 0x000fe400078e00ff */
[----:B--2---:R2:W-:Y:S03]  /*07a0*/  STS.64 [UR48], R6 ;  /* 0x00000006ff007988 */ /* 0x0045e60008000a30 */
[----:B-1----:R-:W-:-:S05]  /*07b0*/  LOP3.LUT R2, R2, 0x10, R3, 0xd8, !PT ;  /* 0x0000001002027812 */ /* 0x002fca00078ed803 */
[----:B------:R2:W-:Y:S02]  /*07c0*/  STS [UR48+0x8], R2 ;  /* 0x00000802ff007988 */ /* 0x0005e40008000830 */
.L_x_15:
[----:B----4-:R-:W-:Y:S05]  /*07d0*/  BSYNC B1 ;  /* 0x0000000000017941 */ /* 0x010fea0003800000 */
.L_x_14:
[----:B------:R-:W-:Y:S04]  /*07e0*/  BSSY B1, `(.L_x_16) ;  /* 0x000000a000017945 */ /* 0x000fe80003800000 */
[----:B------:R-:W-:Y:S05]  /*07f0*/  @P2 BRA `(.L_x_17) ;  /* 0x0000000000202947 */ /* 0x000fea0003800000 */
[----:B-123--:R-:W1:Y:S01]  /*0800*/  LDS R2, [UR48+0x34] ;  /* 0x00003430ff027984 */ /* 0x00ee620008000800 */
[----:B------:R-:W-:Y:S02]  /*0810*/  IMAD.MOV.U32 R7, RZ, RZ, 0x3f000000 ;  /* 0x3f000000ff077424 */ /* 0x000fe400078e00ff */
[----:B------:R-:W-:Y:S01]  /*0820*/  @!P2 IMAD.MOV.U32 R3, RZ, RZ, 0x3f ;  /* 0x0000003fff03a424 */ /* 0x000fe200078e00ff */
[----:B------:R-:W2:Y:S02]  /*0830*/  @!P2 LDS R6, [UR48+0x38] ;  /* 0x00003830ff06a984 */ /* 0x000ea40008000800 */
[----:B-1----:R-:W-:Y:S02]  /*0840*/  LOP3.LUT R2, R2, 0xff000000, R7, 0xb8, !PT ;  /* 0xff00000002027812 */ /* 0x002fe400078eb807 */
[----:B--2---:R-:W-:-:S03]  /*0850*/  @!P2 LOP3.LUT R3, R6, 0xff, R3, 0xb8, !PT ;  /* 0x000000ff0603a812 */ /* 0x004fc600078eb803 */
[----:B------:R4:W-:Y:S04]  /*0860*/  STS [UR48+0x34], R2 ;  /* 0x00003402ff007988 */ /* 0x0009e80008000830 */
[----:B------:R4:W-:Y:S02]  /*0870*/  @!P2 STS [UR48+0x38], R3 ;  /* 0x00003803ff00a988 */ /* 0x0009e40008000830 */
.L_x_17:
[----:B------:R-:W-:Y:S05]  /*0880*/  BSYNC B1 ;  /* 0x0000000000017941 */ /* 0x000fea0003800000 */
.L_x_16:
[----:B------:R-:W-:Y:S04]  /*0890*/  BSSY B1, `(.L_x_18) ;  /* 0x0000004000017945 */ /* 0x000fe80003800000 */
[----:B------:R-:W-:Y:S05]  /*08a0*/  @P2 BRA `(.L_x_19) ;  /* 0x0000000000082947 */ /* 0x000fea0003800000 */
[----:B------:R1:W-:Y:S04]  /*08b0*/  STS [UR48+0x24], R11 ;  /* 0x0000240bff007988 */ /* 0x0003e80008000830 */
[----:B------:R1:W-:Y:S02]  /*08c0*/  STS [UR48+0x20], R5 ;  /* 0x00002005ff007988 */ /* 0x0003e40008000830 */
.L_x_19:
[----:B------:R-:W-:Y:S05]  /*08d0*/  BSYNC B1 ;  /* 0x0000000000017941 */ /* 0x000fea0003800000 */
.L_x_18:
[----:B------:R-:W-:Y:S04]  /*08e0*/  BSSY B1, `(.L_x_20) ;  /* 0x000000e000017945 */ /* 0x000fe80003800000 */
[----:B------:R-:W-:Y:S05]  /*08f0*/  @P2 BRA `(.L_x_21) ;  /* 0x0000000000302947 */ /* 0x000fea0003800000 */
[----:B----4-:R-:W4:Y:S01]  /*0900*/  LDS R3, [UR48+0x34] ;  /* 0x00003430ff037984 */ /* 0x010f220008000800 */
[----:B--2---:R-:W2:Y:S03]  /*0910*/  LDC.64 R6, c[0x0][0x240] ;  /* 0x00009000ff067b82 */ /* 0x004ea60000000a00 */
[----:B-1-3--:R-:W1:Y:S01]  /*0920*/  LDS R2, [UR48+0x1c] ;  /* 0x00001c30ff027984 */ /* 0x00ae620008000800 */
[C---:B--2---:R-:W-:Y:S01]  /*0930*/  SHF.L.U64.HI R7, R6.reuse, 0x1, R7 ;  /* 0x0000000106077819 */ /* 0x044fe20000010207 */
[----:B------:R-:W-:-:S03]  /*0940*/  IMAD.SHL.U32 R6, R6, 0x2, RZ ;  /* 0x0000000206067824 */ /* 0x000fc600078e00ff */
[--C-:B------:R-:W-:Y:S02]  /*0950*/  SHF.R.U32.HI R9, RZ, 0x4, R7.reuse ;  /* 0x00000004ff097819 */ /* 0x100fe40000011607 */
[----:B------:R-:W-:-:S05]  /*0960*/  SHF.R.U64 R6, R6, 0x4, R7 ;  /* 0x0000000406067819 */ /* 0x000fca0000001207 */
[----:B------:R2:W-:Y:S01]  /*0970*/  STS [UR48+0xc], R6 ;  /* 0x00000c06ff007988 */ /* 0x0005e20008000830 */
[----:B----4-:R-:W-:Y:S02]  /*0980*/  LOP3.LUT R3, R3, 0x7, RZ, 0xb8, !PT ;  /* 0x0000000703037812 */ /* 0x010fe400078eb8ff */
[----:B-1----:R-:W-:-:S03]  /*0990*/  LOP3.LUT R2, R2, 0xf, R9, 0xb8, !PT ;  /* 0x0000000f02027812 */ /* 0x002fc600078eb809 */
[----:B------:R2:W-:Y:S04]  /*09a0*/  STS [UR48+0x34], R3 ;  /* 0x00003403ff007988 */ /* 0x0005e80008000830 */
[----:B------:R2:W-:Y:S02]  /*09b0*/  STS [UR48+0x1c], R2 ;  /* 0x00001c02ff007988 */ /* 0x0005e40008000830 */
.L_x_21:
[----:B------:R-:W-:Y:S05]  /*09c0*/  BSYNC B1 ;  /* 0x0000000000017941 */ /* 0x000fea0003800000 */
.L_x_20:
[----:B------:R-:W-:Y:S04]  /*09d0*/  BSSY B2, `(.L_x_22) ;  /* 0x000001a000027945 */ /* 0x000fe80003800000 */
[----:B------:R-:W-:Y:S04]  /*09e0*/  BSSY B1, `(.L_x_23) ;  /* 0x0000015000017945 */ /* 0x000fe80003800000 */
[----:B------:R-:W-:Y:S05]  /*09f0*/  @P2 BRA `(.L_x_24) ;  /* 0x0000000000202947 */ /* 0x000fea0003800000 */
[----:B-1234-:R-:W1:Y:S02]  /*0a00*/  LDS R2, [UR48+0x34] ;  /* 0x00003430ff027984 */ /* 0x01ee640008000800 */
[----:B-1----:R-:W-:-:S05]  /*0a10*/  LOP3.LUT R2, R2, 0x38, RZ, 0xb8, !PT ;  /* 0x0000003802027812 */ /* 0x002fca00078eb8ff */
[----:B------:R1:W-:Y:S01]  /*0a20*/  STS [UR48+0x34], R2 ;  /* 0x00003402ff007988 */ /* 0x0003e20008000830 */
[----:B------:R-:W-:Y:S05]  /*0a30*/  @P2 BRA `(.L_x_25) ;  /* 0x0000000000202947 */ /* 0x000fea0003800000 */
[----:B-1----:R-:W1:Y:S01]  /*0a40*/  LDS R2, [UR48+0x8] ;  /* 0x00000830ff027984 */ /* 0x002e620008000800 */
[----:B------:R-:W-:-:S05]  /*0a50*/  IMAD.MOV.U32 R3, RZ, RZ, 0x780 ;  /* 0x00000780ff037424 */ /* 0x000fca00078e00ff */
[----:B-1----:R-:W-:-:S05]  /*0a60*/  LOP3.LUT R2, R2, 0x300, R3, 0xd8, !PT ;  /* 0x0000030002027812 */ /* 0x002fca00078ed803 */
[----:B------:R1:W-:Y:S02]  /*0a70*/  STS [UR48+0x8], R2 ;  /* 0x00000802ff007988 */ /* 0x0003e40008000830 */
.L_x_24:
[----:B------:R-:W-:Y:S05]  /*0a80*/  @P2 BRA `(.L_x_26) ;  /* 0x0000000000282947 */ /* 0x000fea0003800000 */
[----:B-1234-:R-:W1:Y:S02]  /*0a90*/  LDS R2, [UR48+0x8] ;  /* 0x00000830ff027984 */ /* 0x01ee640008000800 */
[----:B-1----:R-:W-:-:S05]  /*0aa0*/  LOP3.LUT R2, R2, 0x1800, RZ, 0xb8, !PT ;  /* 0x0000180002027812 */ /* 0x002fca00078eb8ff */
[----:B------:R2:W-:Y:S02]  /*0ab0*/  STS [UR48+0x8], R2 ;  /* 0x00000802ff007988 */ /* 0x0005e40008000830 */
.L_x_25:
[----:B------:R-:W-:Y:S05]  /*0ac0*/  @P2 BREAK B1 ;  /* 0x0000000000012942 */ /* 0x000fea0003800000 */
[----:B------:R-:W-:Y:S05]  /*0ad0*/  @P2 BRA `(.L_x_27) ;  /* 0x0000000000242947 */ /* 0x000fea0003800000 */
[----:B-12---:R-:W1:Y:S01]  /*0ae0*/  LDS R2, [UR48+0x8] ;  /* 0x00000830ff027984 */ /* 0x006e620008000800 */
[----:B------:R-:W-:-:S05]  /*0af0*/  IMAD.MOV.U32 R3, RZ, RZ, 0x6000 ;  /* 0x00006000ff037424 */ /* 0x000fca00078e00ff */
[----:B-1----:R-:W-:-:S04]  /*0b00*/  LOP3.LUT R2, R2, 0x6000, R3, 0xd8, !PT ;  /* 0x0000600002027812 */ /* 0x002fc800078ed803 */
[----:B------:R-:W-:-:S05]  /*0b10*/  LOP3.LUT R2, R2, 0x400000, RZ, 0xb8, !PT ;  /* 0x0040000002027812 */ /* 0x000fca00078eb8ff */
[----:B------:R1:W-:Y:S02]  /*0b20*/  STS [UR48+0x8], R2 ;  /* 0x00000802ff007988 */ /* 0x0003e40008000830 */
.L_x_26:
[----:B------:R-:W-:Y:S05]  /*0b30*/  BSYNC B1 ;  /* 0x0000000000017941 */ /* 0x000fea0003800000 */
.L_x_23:
[----:B-1234-:R-:W1:Y:S02]  /*0b40*/  @!P2 LDS R2, [UR48+0x8] ;  /* 0x00000830ff02a984 */ /* 0x01ee640008000800 */
[----:B-1----:R-:W-:-:S05]  /*0b50*/  @!P2 LOP3.LUT R2, R2, 0x8000, RZ, 0xb8, !PT ;  /* 0x000080000202a812 */ /* 0x002fca00078eb8ff */
[----:B------:R3:W-:Y:S02]  /*0b60*/  @!P2 STS [UR48+0x8], R2 ;  /* 0x00000802ff00a988 */ /* 0x0007e40008000830 */
.L_x_27:
[----:B------:R-:W-:Y:S05]  /*0b70*/  BSYNC B2 ;  /* 0x0000000000027941 */ /* 0x000fea0003800000 */
.L_x_22:
[----:B------:R-:W-:Y:S05]  /*0b80*/  WARPSYNC.ALL ;  /* 0x0000000000007948 */ /* 0x000fea0003800000 */
[----:B------:R-:W-:-:S04]  /*0b90*/  UIADD3 UR4, UR6, 0x80, URZ ;  /* 0x0000008006047890 */ /* 0x000fc8000fffe03f */
[----:B------:R-:W-:-:S04]  /*0ba0*/  UIADD3 UR5, UP0, UR4, UR8, URZ ;  /* 0x0000000804057290 */ /* 0x000fc8000ff1e03f */
[----:B------:R-:W-:Y:S02]  /*0bb0*/  ULEA.HI.X.SX32 UR4, UR4, UR9, 0x1, UP0 ;  /* 0x0000000904047291 */ /* 0x000fe400080f0e3f */
[----:B------:R-:W-:-:S04]  /*0bc0*/  IMAD.U32 R17, RZ, RZ, UR5 ;  /* 0x00000005ff117e24 */ /* 0x000fc8000f8e00ff */
[----:B------:R-:W-:Y:S01]  /*0bd0*/  IMAD.U32 R16, RZ, RZ, UR4 ;  /* 0x00000004ff107e24 */ /* 0x000fe2000f8e00ff */
[----:B------:R-:W-:Y:S06]  /*0be0*/  @P0 BRA `(.L_x_28) ;  /* 0x0000000000380947 */ /* 0x000fec0003800000 */
[----:B-123--:R-:W1:Y:S01]  /*0bf0*/  S2R R2, SR_LANEID ;  /* 0x0000000000027919 */ /* 0x00ee620000000000 */
[----:B------:R-:W-:Y:S02]  /*0c00*/  R2UR UR5, R17 ;  /* 0x00000000110572ca */ /* 0x000fe400000e0000 */
[----:B------:R-:W-:Y:S01]  /*0c10*/  R2UR UR4, R16 ;  /* 0x00000000100472ca */ /* 0x000fe200000e0000 */
[----:B-1----:R-:W-:-:S05]  /*0c20*/  IMAD.SHL.U32 R6, R2, 0x4, RZ ;  /* 0x0000000402067824 */ /* 0x002fca00078e00ff */
[----:B------:R-:W1:Y:S05]  /*0c30*/  LDS R7, [R6+UR48] ;  /* 0x0000003006077984 */ /* 0x000e6a0008000800 */
[----:B------:R-:W-:-:S05]  /*0c40*/  IADD3 R2, P1, R6, UR5, RZ ;  /* 0x0000000506027c10 */ /* 0x000fca000ff3e0ff */
[----:B------:R-:W-:Y:S01]  /*0c50*/  IMAD.X R3, RZ, RZ, UR4, P1 ;  /* 0x00000004ff037e24 */ /* 0x000fe200088e06ff */
[----:B------:R-:W-:Y:S05]  /*0c60*/  WARPSYNC.ALL ;  /* 0x0000000000007948 */ /* 0x000fea0003800000 */
[----:B------:R-:W-:Y:S02]  /*0c70*/  R2UR UR5, R16 ;  /* 0x00000000100572ca */ /* 0x000fe400000e0000 */
[----:B------:R-:W-:Y:S01]  /*0c80*/  R2UR UR4, R17 ;  /* 0x00000000110472ca */ /* 0x000fe200000e0000 */
[----:B-1----:R4:W5:Y:S01]  /*0c90*/  ATOMG.E.EXCH.STRONG.GPU PT, RZ, [R2], R7 ;  /* 0x0000000702ff73a8 */ /* 0x00296200041ee100 */
[----:B------:R-:W-:-:S11]  /*0ca0*/  DEPBAR {5,4,3,2,1,0} ;  /* 0x0000003f0000791a */ /* 0x000fd60000000000 */
[----:B------:R4:W-:Y:S01]  /*0cb0*/  UTMACCTL.IV [UR4] ;  /* 0x00000000040079b9 */ /* 0x0009e20008000000 */
[----:B------:R-:W-:Y:S01]  /*0cc0*/  NOP ;  /* 0x0000000000007918 */ /* 0x000fe20000000000 */
.L_x_28:
[----:B------:R-:W-:Y:S05]  /*0cd0*/  @P0 BRA `(.L_x_29) ;  /* 0x00000000000c0947 */ /* 0x000fea0003800000 */
[----:B------:R0:W-:Y:S01]  /*0ce0*/  UTMACMDFLUSH ;  /* 0x00000000000079b7 */ /* 0x0001e20000000000 */
[----:B------:R-:W-:Y:S05]  /*0cf0*/  @P0 BRA `(.L_x_29) ;  /* 0x0000000000040947 */ /* 0x000fea0003800000 */
[----:B------:R-:W-:-:S04]  /*0d00*/  DEPBAR.LE SB0, 0x0 ;  /* 0x000080000000791a */ /* 0x000fc80000000000 */
.L_x_29:
        /* <DEDUP_REMOVED lines=13> */
.L_x_31:
[----:B----4-:R-:W-:Y:S05]  /*0de0*/  BSYNC B2 ;  /* 0x0000000000027941 */ /* 0x010fea0003800000 */
.L_x_30:
[----:B------:R-:W-:Y:S04]  /*0df0*/  BSSY B3, `(.L_x_32) ;  /* 0x0000011000037945 */ /* 0x000fe80003800000 */
[----:B------:R-:W-:Y:S04]  /*0e00*/  BSSY B2, `(.L_x_33) ;  /* 0x000000e000027945 */ /* 0x000fe80003800000 */
[----:B------:R-:W-:Y:S05]  /*0e10*/  @P2 BRA `(.L_x_34) ;  /* 0x0000000000242947 */ /* 0x000fea0003800000 */
[----:B-123--:R-:W1:Y:S01]  /*0e20*/  LDS R2, [UR48+0x34] ;  /* 0x00003430ff027984 */ /* 0x00ee620008000800 */
[----:B------:R-:W-:-:S05]  /*0e30*/  IMAD.MOV.U32 R3, RZ, RZ, 0x3f000000 ;  /* 0x3f000000ff037424 */ /* 0x000fca00078e00ff */
[----:B-1----:R-:W-:-:S05]  /*0e40*/  LOP3.LUT R2, R2, 0xff000000, R3, 0xb8, !PT ;  /* 0xff00000002027812 */ /* 0x002fca00078eb803 */
[----:B------:R1:W-:Y:S01]  /*0e50*/  STS [UR48+0x34], R2 ;  /* 0x00003402ff007988 */ /* 0x0003e20008000830 */
[----:B------:R-:W-:Y:S05]  /*0e60*/  @P2 BRA `(.L_x_35) ;  /* 0x00000000001c2947 */ /* 0x000fea0003800000 */
[----:B-1----:R-:W1:Y:S01]  /*0e70*/  LDS R2, [UR48+0x38] ;  /* 0x00003830ff027984 */ /* 0x002e620008000800 */
[----:B------:R-:W-:-:S05]  /*0e80*/  IMAD.MOV.U32 R3, RZ, RZ, 0xff ;  /* 0x000000ffff037424 */ /* 0x000fca00078e00ff */
[----:B-1----:R-:W-:-:S05]  /*0e90*/  LOP3.LUT R2, R2, 0xff, R3, 0xb8, !PT ;  /* 0x000000ff02027812 */ /* 0x002fca00078eb803 */
[----:B------:R4:W-:Y:S02]  /*0ea0*/  STS [UR48+0x38], R2 ;  /* 0x00003802ff007988 */ /* 0x0009e40008000830 */
.L_x_34:
[----:B------:R-:W-:Y:S05]  /*0eb0*/  @P2 BREAK B2 ;  /* 0x0000000000022942 */ /* 0x000fea0003800000 */
[----:B------:R-:W-:Y:S05]  /*0ec0*/  @P2 BRA `(.L_x_36) ;  /* 0x00000000000c2947 */ /* 0x000fea0003800000 */
[----:B------:R1:W-:Y:S02]  /*0ed0*/  STS [UR48+0x20], R5 ;  /* 0x00002005ff007988 */ /* 0x0003e40008000830 */
.L_x_35:
[----:B------:R-:W-:Y:S05]  /*0ee0*/  BSYNC B2 ;  /* 0x0000000000027941 */ /* 0x000fea0003800000 */
.L_x_33:
[----:B------:R1:W-:Y:S02]  /*0ef0*/  @!P2 STS [UR48+0x24], R4 ;  /* 0x00002404ff00a988 */ /* 0x0003e40008000830 */
.L_x_36:
[----:B------:R-:W-:Y:S05]  /*0f00*/  BSYNC B3 ;  /* 0x0000000000037941 */ /* 0x000fea0003800000 */
.L_x_32:
[----:B------:R-:W-:Y:S05]  /*0f10*/  WARPSYNC.ALL ;  /* 0x0000000000007948 */ /* 0x000fea0003800000 */
[----:B------:R-:W-:Y:S04]  /*0f20*/  BSSY B3, `(.L_x_37) ;  /* 0x000000e000037945 */ /* 0x000fe80003800000 */
[----:B------:R-:W-:Y:S05]  /*0f30*/  @P2 BRA `(.L_x_38) ;  /* 0x0000000000302947 */ /* 0x000fea0003800000 */
[----:B------:R-:W5:Y:S01]  /*0f40*/  LDS R3, [UR48+0x34] ;  /* 0x00003430ff037984 */ /* 0x000f620008000800 */
[----:B-1----:R-:W1:Y:S03]  /*0f50*/  LDC.64 R4, c[0x0][0x248] ;  /* 0x00009200ff047b82 */ /* 0x002e660000000a00 */
[----:B--234-:R-:W2:Y:S01]  /*0f60*/  LDS R2, [UR48+0x1c] ;  /* 0x00001c30ff027984 */ /* 0x01cea20008000800 */
[C---:B-1----:R-:W-:Y:S01]  /*0f70*/  SHF.L.U64.HI R5, R4.reuse, 0x1, R5 ;  /* 0x0000000104057819 */ /* 0x042fe20000010205 */
[----:B------:R-:W-:-:S03]  /*0f80*/  IMAD.SHL.U32 R4, R4, 0x2, RZ ;  /* 0x0000000204047824 */ /* 0x000fc600078e00ff */
[--C-:B------:R-:W-:Y:S02]  /*0f90*/  SHF.R.U32.HI R7, RZ, 0x4, R5.reuse ;  /* 0x00000004ff077819 */ /* 0x100fe40000011605 */
[----:B------:R-:W-:-:S05]  /*0fa0*/  SHF.R.U64 R4, R4, 0x4, R5 ;  /* 0x0000000404047819 */ /* 0x000fca0000001205 */
[----:B------:R1:W-:Y:S01]  /*0fb0*/  STS [UR48+0xc], R4 ;  /* 0x00000c04ff007988 */ /* 0x0003e20008000830 */
[----:B-----5:R-:W-:Y:S02]  /*0fc0*/  LOP3.LUT R3, R3, 0x7, RZ, 0xb8, !PT ;  /* 0x0000000703037812 */ /* 0x020fe400078eb8ff */
[----:B--2---:R-:W-:-:S03]  /*0fd0*/  LOP3.LUT R2, R2, 0xf, R7, 0xb8, !PT ;  /* 0x0000000f02027812 */ /* 0x004fc600078eb807 */
[----:B------:R1:W-:Y:S04]  /*0fe0*/  STS [UR48+0x34], R3 ;  /* 0x00003403ff007988 */ /* 0x0003e80008000830 */
[----:B------:R1:W-:Y:S02]  /*0ff0*/  STS [UR48+0x1c], R2 ;  /* 0x00001c02ff007988 */ /* 0x0003e40008000830 */
.L_x_38:
[----:B------:R-:W-:Y:S05]  /*1000*/  BSYNC B3 ;  /* 0x0000000000037941 */ /* 0x000fea0003800000 */
.L_x_37:
        /* <DEDUP_REMOVED lines=11> */
.L_x_41:
[----:B------:R-:W-:Y:S05]  /*10c0*/  @P2 BRA `(.L_x_43) ;  /* 0x0000000000282947 */ /* 0x000fea0003800000 */
[----:B-1234-:R-:W1:Y:S02]  /*10d0*/  LDS R2, [UR48+0x8] ;  /* 0x00000830ff027984 */ /* 0x01ee640008000800 */
[----:B-1----:R-:W-:-:S05]  /*10e0*/  LOP3.LUT R2, R2, 0x1800, RZ, 0xb8, !PT ;  /* 0x0000180002027812 */ /* 0x002fca00078eb8ff */
[----:B------:R2:W-:Y:S02]  /*10f0*/  STS [UR48+0x8], R2 ;  /* 0x00000802ff007988 */ /* 0x0005e40008000830 */
.L_x_42:
[----:B------:R-:W-:Y:S05]  /*1100*/  @P2 BREAK B4 ;  /* 0x0000000000042942 */ /* 0x000fea0003800000 */
[----:B------:R-:W-:Y:S05]  /*1110*/  @P2 BRA `(.L_x_44) ;  /* 0x0000000000242947 */ /* 0x000fea0003800000 */
[----:B-12---:R-:W1:Y:S01]  /*1120*/  LDS R2, [UR48+0x8] ;  /* 0x00000830ff027984 */ /* 0x006e620008000800 */
[----:B------:R-:W-:-:S05]  /*1130*/  IMAD.MOV.U32 R3, RZ, RZ, 0x6000 ;  /* 0x00006000ff037424 */ /* 0x000fca00078e00ff */
[----:B-1----:R-:W-:-:S04]  /*1140*/  LOP3.LUT R2, R2, 0x6000, R3, 0xd8, !PT ;  /* 0x0000600002027812 */ /* 0x002fc800078ed803 */
[----:B------:R-:W-:-:S05]  /*1150*/  LOP3.LUT R2, R2, 0x400000, RZ, 0xb8, !PT ;  /* 0x0040000002027812 */ /* 0x000fca00078eb8ff */
[----:B------:R1:W-:Y:S02]  /*1160*/  STS [UR48+0x8], R2 ;  /* 0x00000802ff007988 */ /* 0x0003e40008000830 */
.L_x_43:
[----:B------:R-:W-:Y:S05]  /*1170*/  BSYNC B4 ;  /* 0x0000000000047941 */ /* 0x000fea0003800000 */
.L_x_40:
[----:B-1234-:R-:W1:Y:S02]  /*1180*/  @!P2 LDS R2, [UR48+0x8] ;  /* 0x00000830ff02a984 */ /* 0x01ee640008000800 */
[----:B-1----:R-:W-:-:S05]  /*1190*/  @!P2 LOP3.LUT R2, R2, 0x8000, RZ, 0xb8, !PT ;  /* 0x000080000202a812 */ /* 0x002fca00078eb8ff */
[----:B------:R3:W-:Y:S02]  /*11a0*/  @!P2 STS [UR48+0x8], R2 ;  /* 0x00000802ff00a988 */ /* 0x0007e40008000830 */
.L_x_44:
[----:B------:R-:W-:Y:S05]  /*11b0*/  BSYNC B3 ;  /* 0x0000000000037941 */ /* 0x000fea0003800000 */
.L_x_39:
[----:B------:R-:W-:Y:S05]  /*11c0*/  WARPSYNC.ALL ;  /* 0x0000000000007948 */ /* 0x000fea0003800000 */
[----:B------:R-:W-:Y:S01]  /*11d0*/  UIADD3 UR6, UR6, 0x100, URZ ;  /* 0x0000010006067890 */ /* 0x000fe2000fffe03f */
[----:B------:R4:W-:Y:S01]  /*11e0*/  STL [R1], RZ ;  /* 0x000000ff01007387 */ /* 0x0009e20000100800 */
[----:B------:R-:W-:Y:S02]  /*11f0*/  ISETP.GE.AND P1, PT, R12, 0x1, PT ;  /* 0x000000010c00780c */ /* 0x000fe40003f26270 */
[----:B------:R-:W-:Y:S01]  /*1200*/  UIADD3 UR4, UP0, UR6, UR8, URZ ;  /* 0x0000000806047290 */ /* 0x000fe2000ff1e03f */
[----:B------:R-:W-:-:S05]  /*1210*/  SHF.R.U32.HI R229, RZ, 0x5, R230 ;  /* 0x00000005ffe57819 */ /* 0x000fca00000116e6 */
[----:B------:R-:W-:Y:S01]  /*1220*/  IMAD.U32 R19, RZ, RZ, UR4 ;  /* 0x00000004ff137e24 */ /* 0x000fe2000f8e00ff */
[----:B------:R-:W-:-:S06]  /*1230*/  ULEA.HI.X.SX32 UR4, UR6, UR9, 0x1, UP0 ;  /* 0x0000000906047291 */ /* 0x000fcc00080f0e3f */
[----:B------:R-:W-:Y:S01]  /*1240*/  IMAD.U32 R18, RZ, RZ, UR4 ;  /* 0x00000004ff127e24 */ /* 0x000fe2000f8e00ff */
[----:B----4-:R-:W-:Y:S06]  /*1250*/  @P0 BRA `(.L_x_45) ;  /* 0x0000000000380947 */ /* 0x010fec0003800000 */
        /* <DEDUP_REMOVED lines=14> */
.L_x_45:
[----:B------:R-:W-:Y:S05]  /*1340*/  @P0 BRA `(.L_x_46) ;  /* 0x00000000000c0947 */ /* 0x000fea0003800000 */
[----:B------:R0:W-:Y:S01]  /*1350*/  UTMACMDFLUSH ;  /* 0x00000000000079b7 */ /* 0x0001e20000000000 */
[----:B------:R-:W-:Y:S05]  /*1360*/  @P0 BRA `(.L_x_46) ;  /* 0x0000000000040947 */ /* 0x000fea0003800000 */
[----:B------:R-:W-:-:S04]  /*1370*/  DEPBAR.LE SB0, 0x0 ;  /* 0x000080000000791a */ /* 0x000fc80000000000 */
.L_x_46:
[----:B------:R1:W-:Y:S01]  /*1380*/  STL [R1+0x4], RZ ;  /* 0x000004ff01007387 */ /* 0x0003e20000100800 */
[----:B------:R-:W-:Y:S05]  /*1390*/  WARPSYNC.ALL ;  /* 0x0000000000007948 */ /* 0x000fea0003800000 */
[----:B------:R1:W-:Y:S01]  /*13a0*/  STL [R1+0x8], RZ ;  /* 0x000008ff01007387 */ /* 0x0003e20000100800 */
[----:B----4-:R-:W-:Y:S01]  /*13b0*/  R2UR UR4, R229 ;  /* 0x00000000e50472ca */ /* 0x010fe200000e0000 */
[----:B------:R-:W4:Y:S01]  /*13c0*/  S2UR UR7, SR_CTAID.Y ;  /* 0x00000000000779c3 */ /* 0x000f220000002600 */
[----:B-----5:R-:W-:Y:S01]  /*13d0*/  VOTEU.ALL UP0, P2 ;  /* 0x00000000003f7886 */ /* 0x020fe20001000000 */
[----:B------:R1:W-:Y:S01]  /*13e0*/  STL [R1+0xc], RZ ;  /* 0x00000cff01007387 */ /* 0x0003e20000100800 */
[----:B------:R-:W-:-:S02]  /*13f0*/  CS2R R152, SRZ ;  /* 0x0000000000987805 */ /* 0x000fc4000001ff00 */
[----:B------:R-:W-:Y:S02]  /*1400*/  CS2R R154, SRZ ;  /* 0x00000000009a7805 */ /* 0x000fe4000001ff00 */
[----:B------:R-:W-:Y:S01]  /*1410*/  CS2R R156, SRZ ;  /* 0x00000000009c7805 */ /* 0x000fe2000001ff00 */
[----:B------:R1:W-:Y:S01]  /*1420*/  STL [R1+0x10], RZ ;  /* 0x000010ff01007387 */ /* 0x0003e20000100800 */
[----:B------:R-:W-:Y:S01]  /*1430*/  CS2R R158, SRZ ;  /* 0x00000000009e7805 */ /* 0x000fe2000001ff00 */
[----:B------:R-:W2:Y:S01]  /*1440*/  S2UR UR6, SR_CTAID.X ;  /* 0x00000000000679c3 */ /* 0x000ea20000002500 */
[----:B------:R-:W-:Y:S01]  /*1450*/  CS2R R160, SRZ ;  /* 0x0000000000a07805 */ /* 0x000fe2000001ff00 */
[----:B------:R1:W-:Y:S01]  /*1460*/  STL [R1+0x14], RZ ;  /* 0x000014ff01007387 */ /* 0x0003e20000100800 */
[----:B------:R-:W-:Y:S01]  /*1470*/  UMOV UR4, 0x1 ;  /* 0x0000000100047882 */ /* 0x000fe20000000000 */
[----:B------:R-:W-:Y:S01]  /*1480*/  CS2R R162, SRZ ;  /* 0x0000000000a27805 */ /* 0x000fe2000001ff00 */
[----:B------:R-:W-:-:S04]  /*1490*/  @!UP0 UIADD3 UR4, -UR4, 0x100000, URZ ;  /* 0x0010000004048890 */ /* 0x000fc8000fffe13f */
[----:B------:R-:W-:Y:S02]  /*14a0*/  @!UP0 USHF.L.U32 UR5, UR4, 0xb, URZ ;  /* 0x0000000b04058899 */ /* 0x000fe4000800063f */
[----:B------:R-:W-:Y:S01]  /*14b0*/  @!UP0 USHF.L.U32 UR4, UR4, 0x1, URZ ;  /* 0x0000000104048899 */ /* 0x000fe2000800063f */
[----:B------:R1:W-:Y:S01]  /*14c0*/  STL [R1+0x18], RZ ;  /* 0x000018ff01007387 */ /* 0x0003e20000100800 */
[----:B------:R-:W-:Y:S01]  /*14d0*/  VOTEU.ALL UP0, P2 ;  /* 0x00000000003f7886 */ /* 0x000fe20001000000 */
[----:B------:R-:W-:Y:S02]  /*14e0*/  CS2R R164, SRZ ;  /* 0x0000000000a47805 */ /* 0x000fe4000001ff00 */
[----:B------:R-:W-:Y:S01]  /*14f0*/  CS2R R166, SRZ ;  /* 0x0000000000a67805 */ /* 0x000fe2000001ff00 */
[----:B------:R1:W-:Y:S01]  /*1500*/  STL [R1+0x1c], RZ ;  /* 0x00001cff01007387 */ /* 0x0003e20000100800 */
[----:B------:R-:W-:Y:S02]  /*1510*/  CS2R R168, SRZ ;  /* 0x0000000000a87805 */ /* 0x000fe4000001ff00 */
[----:B------:R-:W-:-:S02]  /*1520*/  CS2R R170, SRZ ;  /* 0x0000000000aa7805 */ /* 0x000fc4000001ff00 */
[----:B------:R-:W-:Y:S01]  /*1530*/  CS2R R172, SRZ ;  /* 0x0000000000ac7805 */ /* 0x000fe2000001ff00 */
[----:B------:R1:W-:Y:S01]  /*1540*/  STL [R1+0x20], RZ ;  /* 0x000020ff01007387 */ /* 0x0003e20000100800 */
[----:B------:R-:W-:Y:S01]  /*1550*/  CS2R R174, SRZ ;  /* 0x0000000000ae7805 */ /* 0x000fe2000001ff00 */
[----:B----4-:R-:W-:Y:S01]  /*1560*/  USHF.L.U32 UR7, UR7, 0x7, URZ ;  /* 0x0000000707077899 */ /* 0x010fe2000800063f */
[----:B------:R-:W-:Y:S01]  /*1570*/  CS2R R176, SRZ ;  /* 0x0000000000b07805 */ /* 0x000fe2000001ff00 */
[----:B------:R1:W-:Y:S01]  /*1580*/  STL [R1+0x24], RZ ;  /* 0x000024ff01007387 */ /* 0x0003e20000100800 */
[----:B------:R-:W-:Y:S02]  /*1590*/  CS2R R178, SRZ ;  /* 0x0000000000b27805 */ /* 0x000fe4000001ff00 */
[----:B------:R-:W-:Y:S02]  /*15a0*/  CS2R R180, SRZ ;  /* 0x0000000000b47805 */ /* 0x000fe4000001ff00 */
[----:B------:R-:W-:Y:S01]  /*15b0*/  CS2R R182, SRZ ;  /* 0x0000000000b67805 */ /* 0x000fe2000001ff00 */
[----:B------:R1:W-:Y:S01]  /*15c0*/  STL [R1+0x28], RZ ;  /* 0x000028ff01007387 */ /* 0x0003e20000100800 */
[----:B------:R-:W-:Y:S01]  /*15d0*/  CS2R R184, SRZ ;  /* 0x0000000000b87805 */ /* 0x000fe2000001ff00 */
[----:B--2---:R-:W-:Y:S01]  /*15e0*/  USHF.L.U32 UR51, UR6, 0x8, URZ ;  /* 0x0000000806337899 */ /* 0x004fe2000800063f */
[----:B------:R-:W-:Y:S01]  /*15f0*/  CS2R R186, SRZ ;  /* 0x0000000000ba7805 */ /* 0x000fe2000001ff00 */
[----:B------:R1:W-:Y:S01]  /*1600*/  STL [R1+0x2c], RZ ;  /* 0x00002cff01007387 */ /* 0x0003e20000100800 */
[----:B------:R-:W-:-:S02]  /*1610*/  CS2R R188, SRZ ;  /* 0x0000000000bc7805 */ /* 0x000fc4000001ff00 */
[----:B------:R-:W-:Y:S02]  /*1620*/  CS2R R190, SRZ ;  /* 0x0000000000be7805 */ /* 0x000fe4000001ff00 */
[----:B------:R-:W-:Y:S01]  /*1630*/  CS2R R192, SRZ ;  /* 0x0000000000c07805 */ /* 0x000fe2000001ff00 */
[----:B------:R1:W-:Y:S01]  /*1640*/  STL [R1+0x30], RZ ;  /* 0x000030ff01007387 */ /* 0x0003e20000100800 */
[----:B------:R-:W-:Y:S02]  /*1650*/  CS2R R194, SRZ ;  /* 0x0000000000c27805 */ /* 0x000fe4000001ff00 */
[----:B------:R-:W-:Y:S02]  /*1660*/  CS2R R196, SRZ ;  /* 0x0000000000c47805 */ /* 0x000fe4000001ff00 */
        /* <DEDUP_REMOVED lines=97> */
[----:B------:R1:W-:Y:S04]  /*1c80*/  STL [R1+0x94], RZ ;  /* 0x000094ff01007387 */ /* 0x0003e80000100800 */
        /* <DEDUP_REMOVED lines=18> */
[----:B------:R1:W-:Y:S01]  /*1db0*/  STL [R1+0xe0], RZ ;  /* 0x0000e0ff01007387 */ /* 0x0003e20000100800 */
[----:B------:R-:W-:Y:S06]  /*1dc0*/  BAR.SYNC.DEFER_BLOCKING 0x0 ;  /* 0x0000000000007b1d */ /* 0x000fec0000010000 */
[----:B------:R1:W-:Y:S04]  /*1dd0*/  STL [R1+0xe4], RZ ;  /* 0x0000e4ff01007387 */ /* 0x0003e80000100800 */
[----:B------:R1:W-:Y:S04]  /*1de0*/  STL [R1+0xe8], RZ ;  /* 0x0000e8ff01007387 */ /* 0x0003e80000100800 */
[----:B------:R1:W-:Y:S04]  /*1df0*/  STL [R1+0xec], RZ ;  /* 0x0000ecff01007387 */ /* 0x0003e80000100800 */
[----:B------:R1:W-:Y:S04]  /*1e00*/  STL [R1+0xf0], RZ ;  /* 0x0000f0ff01007387 */ /* 0x0003e80000100800 */
[----:B------:R1:W-:Y:S04]  /*1e10*/  STL [R1+0xf4], RZ ;  /* 0x0000f4ff01007387 */ /* 0x0003e80000100800 */
[----:B------:R-:W2:Y:S02]  /*1e20*/  FENCE.VIEW.ASYNC.S ;  /* 0x00000000000073c6 */ /* 0x000ea40000000000 */
[----:B--2---:R1:W2:Y:S02]  /*1e30*/  @!UP0 SYNCS.EXCH.64 URZ, [UR48+0xc000], UR4 ;  /* 0x00c00004303f85b2 */ /* 0x0042a40008000100 */
[----:B------:R1:W-:Y:S04]  /*1e40*/  STL [R1+0xf8], RZ ;  /* 0x0000f8ff01007387 */ /* 0x0003e80000100800 */
[----:B------:R1:W-:Y:S01]  /*1e50*/  STL [R1+0xfc], RZ ;  /* 0x0000fcff01007387 */ /* 0x0003e20000100800 */
[----:B------:R-:W-:Y:S05]  /*1e60*/  @!P1 BRA `(.L_x_47) ;  /* 0x0000001800fc9947 */ /* 0x000fea0003800000 */
[----:B------:R4:W-:Y:S01]  /*1e70*/  STL [R1], RZ ;  /* 0x000000ff01007387 */ /* 0x0009e20000100800 */
[----:B------:R-:W-:Y:S01]  /*1e80*/  USHF.R.U32.HI UR56, URZ, 0x4, UR48 ;  /* 0x000000043f387899 */ /* 0x000fe20008011630 */
[----:B------:R-:W-:Y:S01]  /*1e90*/  CS2R R152, SRZ ;  /* 0x0000000000987805 */ /* 0x000fe2000001ff00 */
[----:B------:R-:W-:Y:S01]  /*1ea0*/  UIADD3 UR6, UR48, 0x8000, URZ ;  /* 0x0000800030067890 */ /* 0x000fe2000fffe03f */
[----:B------:R4:W-:Y:S01]  /*1eb0*/  STL [R1+0x4], RZ ;  /* 0x000004ff01007387 */ /* 0x0009e20000100800 */
[----:B------:R-:W-:Y:S01]  /*1ec0*/  USGXT.U32 UR56, UR56, 0xe ;  /* 0x0000000e3838789a */ /* 0x000fe20008000000 */
[----:B------:R-:W-:Y:S01]  /*1ed0*/  CS2R R154, SRZ ;  /* 0x00000000009a7805 */ /* 0x000fe2000001ff00 */
[----:B------:R-:W-:Y:S01]  /*1ee0*/  USHF.R.U32.HI UR6, URZ, 0x4, UR6 ;  /* 0x000000043f067899 */ /* 0x000fe20008011606 */
[----:B------:R4:W-:Y:S01]  /*1ef0*/  STL [R1+0x8], RZ ;  /* 0x000008ff01007387 */ /* 0x0009e20000100800 */
[----:B------:R-:W-:Y:S01]  /*1f00*/  UIADD3 UR12, UP0, UR56, 0x2, URZ ;  /* 0x00000002380c7890 */ /* 0x000fe2000ff1e03f */
[----:B------:R-:W-:Y:S01]  /*1f10*/  CS2R R156, SRZ ;  /* 0x00000000009c7805 */ /* 0x000fe2000001ff00 */
[----:B------:R-:W-:Y:S01]  /*1f20*/  USGXT.U32 UR6, UR6, 0xe ;  /* 0x0000000e0606789a */ /* 0x000fe20008000000 */
[----:B------:R4:W-:Y:S01]  /*1f30*/  STL [R1+0xc], RZ ;  /* 0x00000cff01007387 */ /* 0x0009e20000100800 */
[----:B-1----:R-:W-:Y:S01]  /*1f40*/  UMOV UR4, URZ ;  /* 0x0000003f00047c82 */ /* 0x002fe20008000000 */
[----:B------:R-:W-:Y:S01]  /*1f50*/  UMOV UR5, URZ ;  /* 0x0000003f00057c82 */ /* 0x000fe20008000000 */
[----:B------:R-:W-:Y:S01]  /*1f60*/  UIADD3.X UR13, UR4, 0x40000040, URZ, UP0, !UPT ;  /* 0x40000040040d7890 */ /* 0x000fe200087fe43f */
[----:B------:R4:W-:Y:S01]  /*1f70*/  STL [R1+0x10], RZ ;  /* 0x000010ff01007387 */ /* 0x0009e20000100800 */
[----:B------:R-:W-:Y:S01]  /*1f80*/  UIADD3 UR14, UP0, UR6, 0x2000080, URZ ;  /* 0x02000080060e7890 */ /* 0x000fe2000ff1e03f */
[----:B------:R-:W-:-:S02]  /*1f90*/  CS2R R158, SRZ ;  /* 0x00000000009e7805 */ /* 0x000fc4000001ff00 */
[----:B------:R-:W-:Y:S01]  /*1fa0*/  CS2R R160, SRZ ;  /* 0x0000000000a07805 */ /* 0x000fe2000001ff00 */
[----:B------:R4:W-:Y:S01]  /*1fb0*/  STL [R1+0x14], RZ ;  /* 0x000014ff01007387 */ /* 0x0009e20000100800 */
[----:B------:R-:W-:Y:S01]  /*1fc0*/  UIADD3.X UR15, UR5, 0x40000040, URZ, UP0, !UPT ;  /* 0x40000040050f7890 */ /* 0x000fe200087fe43f */
        /* <DEDUP_REMOVED lines=99> */
[----:B------:R-:W-:Y:S01]  /*2600*/  ULOP3.LUT UR58, UR6, 0x2000000, URZ, 0xfc, !UPT ;  /* 0x02000000063a7892 */ /* 0x000fe2000f8efc3f */
[----:B------:R-:W-:Y:S02]  /*2610*/  CS2R R54, SRZ ;  /* 0x0000000000367805 */ /* 0x000fe4000001ff00 */
[----:B------:R-:W-:Y:S01]  /*2620*/  CS2R R56, SRZ ;  /* 0x0000000000387805 */ /* 0x000fe2000001ff00 */
[----:B------:R4:W-:Y:S01]  /*2630*/  STL [R1+0x7c], RZ ;  /* 0x00007cff01007387 */ /* 0x0009e20000100800 */
[----:B------:R-:W-:Y:S02]  /*2640*/  CS2R R58, SRZ ;  /* 0x00000000003a7805 */ /* 0x000fe4000001ff00 */
[----:B------:R-:W-:-:S02]  /*2650*/  CS2R R60, SRZ ;  /* 0x00000000003c7805 */ /* 0x000fc4000001ff00 */
[----:B------:R-:W-:Y:S01]  /*2660*/  CS2R R62, SRZ ;  /* 0x00000000003e7805 */ /* 0x000fe2000001ff00 */
[----:B------:R4:W-:Y:S01]  /*2670*/  STL [R1+0x80], RZ ;  /* 0x000080ff01007387 */ /* 0x0009e20000100800 */
[----:B------:R-:W-:Y:S02]  /*2680*/  CS2R R64, SRZ ;  /* 0x0000000000407805 */ /* 0x000fe4000001ff00 */
        /* <DEDUP_REMOVED lines=15> */
[----:B------:R-:W-:Y:S02]  /*2780*/  UIADD3.64 UR10, UR12, 0x1fe, URZ ;  /* 0x000001fe0c0a7897 */ /* 0x000fe4000fffe03f */
[----:B------:R-:W-:Y:S01]  /*2790*/  UIADD3.64 UR6, UR12, 0x200, URZ ;  /* 0x000002000c067897 */ /* 0x000fe2000fffe03f */
[----:B------:R4:W-:Y:S01]  /*27a0*/  STL [R1+0x94], RZ ;  /* 0x000094ff01007387 */ /* 0x0009e20000100800 */
[----:B------:R-:W-:Y:S02]  /*27b0*/  UIADD3.64 UR10, UR12, 0x202, URZ ;  /* 0x000002020c0a7897 */ /* 0x000fe4000fffe03f */
[----:B------:R-:W-:Y:S01]  /*27c0*/  UIADD3.64 UR6, UR12, 0x204, URZ ;  /* 0x000002040c067897 */ /* 0x000fe2000fffe03f */
[----:B------:R4:W-:Y:S01]  /*27d0*/  STL [R1+0x98], RZ ;  /* 0x000098ff01007387 */ /* 0x0009e20000100800 */
[----:B------:R-:W-:-:S02]  /*27e0*/  UIADD3.64 UR8, UR12, 0x2, URZ ;  /* 0x000000020c087897 */ /* 0x000fc4000fffe03f */
[----:B------:R-:W-:Y:S01]  /*27f0*/  UIADD3.64 UR4, UR12, 0x4, URZ ;  /* 0x000000040c047897 */ /* 0x000fe2000fffe03f */
        /* <DEDUP_REMOVED lines=16> */
[----:B------:R-:W-:Y:S01]  /*2900*/  UMOV UR50, URZ ;  /* 0x0000003f00327c82 */ /* 0x000fe20008000000 */
[----:B------:R-:W-:-:S02]  /*2910*/  UMOV UR59, 0x40000040 ;  /* 0x40000040003b7882 */ /* 0x000fc40000000000 */
        /* <DEDUP_REMOVED lines=18> */
[----:B------:R4:W-:Y:S02]  /*2a40*/  STL [R1+0xfc], RZ ;  /* 0x0000fcff01007387 */ /* 0x0009e40000100800 */
.L_x_49:
[----:B--2---:R-:W-:Y:S01]  /*2a50*/  BAR.SYNC.DEFER_BLOCKING 0x0 ;  /* 0x0000000000007b1d */ /* 0x004fe20000010000 */
[----:B---3--:R-:W-:Y:S01]  /*2a60*/  @!P2 IMAD.MOV.U32 R2, RZ, RZ, 0xc000 ;  /* 0x0000c000ff02a424 */ /* 0x008fe200078e00ff */
[----:B------:R-:W-:Y:S02]  /*2a70*/  R2UR UR18, R229 ;  /* 0x00000000e51272ca */ /* 0x000fe400000e0000 */
[----:B------:R-:W-:Y:S02]  /*2a80*/  ELECT P0, URZ, PT ;  /* 0x00000000003f782f */ /* 0x000fe40003800000 */
[----:B------:R-:W-:Y:S02]  /*2a90*/  R2UR UR23, R16 ;  /* 0x00000000101772ca */ /* 0x000fe400000e0000 */
[----:B------:R-:W-:Y:S02]  /*2aa0*/  ELECT P1, URZ, PT ;  /* 0x00000000003f782f */ /* 0x000fe40003820000 */
[----:B------:R-:W-:Y:S01]  /*2ab0*/  R2UR UR22, R17 ;  /* 0x00000000111672ca */ /* 0x000fe200000e0000 */
[----:B------:R-:W-:Y:S01]  /*2ac0*/  UMOV UR55, UR50 ;  /* 0x0000003200377c82 */ /* 0x000fe20008000000 */
[----:B------:R-:W-:-:S02]  /*2ad0*/  ISETP.LT.U32.AND P0, PT, R228, 0x20, P0 ;  /* 0x00000020e400780c */ /* 0x000fc40000701070 */
[----:B------:R-:W-:Y:S01]  /*2ae0*/  ISETP.LT.U32.AND P1, PT, R228, 0x40, P1 ;  /* 0x00000040e400780c */ /* 0x000fe20000f21070 */
[----:B------:R-:W-:Y:S01]  /*2af0*/  ULOP3.LUT UR54, UR18, 0x1, URZ, 0xc0, !UPT ;  /* 0x0000000112367892 */ /* 0x000fe2000f8ec03f */
[----:B------:R-:W1:Y:S03]  /*2b00*/  S2UR UR18, SR_CTAID.Y ;  /* 0x00000000001279c3 */ /* 0x000e660000002600 */
[----:B------:R-:W-:-:S06]  /*2b10*/  ULEA UR52, UR54, UR48, 0xd ;  /* 0x0000003036347291 */ /* 0x000fcc000f8e683f */
[----:B------:R-:W-:Y:S01]  /*2b20*/  VOTEU.ANY UP1, P0 ;  /* 0x00000000003f7886 */ /* 0x000fe20000020100 */
[----:B------:R-:W-:Y:S01]  /*2b30*/  VOTEU.ANY UP2, P0 ;  /* 0x00000000003f7886 */ /* 0x000fe20000040100 */
[----:B------:R-:W-:Y:S01]  /*2b40*/  VOTEU.ANY UP0, P1 ;  /* 0x00000000003f7886 */ /* 0x000fe20000800100 */
[----:B------:R2:W-:Y:S01]  /*2b50*/  @!P2 SYNCS.ARRIVE.TRANS64 RZ, [UR48+0xc000], R2 ;  /* 0x00c00002ffffa9a7 */ /* 0x0005e20008000030 */
[----:B------:R3:W-:Y:S06]  /*2b60*/  MEMBAR.ALL.CTA ;  /* 0x0000000000007992 */ /* 0x0007ec0000008000 */
[----:B---3--:R-:W3:Y:S01]  /*2b70*/  FENCE.VIEW.ASYNC.S ;  /* 0x00000000000073c6 */ /* 0x008ee20000000000 */
[----:B------:R-:W-:Y:S01]  /*2b80*/  @UP1 UIADD3 UR49, UR48, 0xc000, URZ ;  /* 0x0000c00030311890 */ /* 0x000fe2000fffe03f */
[----:B------:R-:W-:Y:S01]  /*2b90*/  @UP1 UMOV UR19, UR60 ;  /* 0x0000003c00131c82 */ /* 0x000fe20008000000 */
[----:B------:R-:W-:-:S02]  /*2ba0*/  @UP0 UIADD3 UR52, UR52, 0x8000, URZ ;  /* 0x0000800034340890 */ /* 0x000fc4000fffe03f */
[----:B------:R-:W-:Y:S01]  /*2bb0*/  @UP0 UIADD3 UR53, UR48, 0xc000, URZ ;  /* 0x0000c00030350890 */ /* 0x000fe2000fffe03f */
[----:B--2---:R-:W-:Y:S01]  /*2bc0*/  SHF.L.U32 R2, R0, 0x1f, RZ ;  /* 0x0000001f00027819 */ /* 0x004fe200000006ff */
[----:B-1----:R-:W-:-:S04]  /*2bd0*/  USHF.L.U32 UR18, UR18, 0x7, URZ ;  /* 0x0000000712127899 */ /* 0x002fc8000800063f */
[----:B------:R-:W-:-:S03]  /*2be0*/  ULEA UR54, UR54, UR18, 0x6 ;  /* 0x0000001236367291 */ /* 0x000fc6000f8e303f */
[----:B------:R-:W-:Y:S01]  /*2bf0*/  @UP1 UMOV UR18, UR61 ;  /* 0x0000003d00121c82 */ /* 0x000fe20008000000 */
[----:B---3--:R-:W-:Y:S01]  /*2c00*/  VOTEU.ANY UP1, P1 ;  /* 0x00000000003f7886 */ /* 0x008fe20000820100 */
[----:B------:R-:W-:Y:S06]  /*2c10*/  BAR.SYNC.DEFER_BLOCKING 0x0 ;  /* 0x0000000000007b1d */ /* 0x000fec0000010000 */
[----:B------:R1:W-:Y:S02]  /*2c20*/  @UP2 UTMALDG.2D [UR48], [UR18] ;  /* 0x00000030120025b4 */ /* 0x0003e40008008000 */
[----:B-1----:R-:W-:Y:S01]  /*2c30*/  @UP0 UMOV UR18, UR22 ;  /* 0x0000001600120c82 */ /* 0x002fe20008000000 */
[----:B------:R-:W-:Y:S01]  /*2c40*/  @UP0 UMOV UR19, UR23 ;  /* 0x0000001700130c82 */ /* 0x000fe20008000000 */
[----:B------:R-:W-:Y:S06]  /*2c50*/  BAR.SYNC.DEFER_BLOCKING 0x0 ;  /* 0x0000000000007b1d */ /* 0x000fec0000010000 */
[----:B------:R1:W-:Y:S02]  /*2c60*/  @UP1 UTMALDG.2D [UR52], [UR18] ;  /* 0x00000034120015b4 */ /* 0x0003e40008008000 */
[----:B------:R-:W-:Y:S06]  /*2c70*/  BAR.SYNC.DEFER_BLOCKING 0x0 ;  /* 0x0000000000007b1d */ /* 0x000fec0000010000 */
[----:B------:R-:W2:Y:S02]  /*2c80*/  SYNCS.PHASECHK.TRANS64.TRYWAIT P0, [UR48+0xc000], R2 ;  /* 0x00c00002ff0075a7 */ /* 0x000ea40008000170 */
[----:B-12---:R-:W-:Y:S05]  /*2c90*/  @!P0 BRA `(.L_x_48) ;  /* 0x0000001c00e48947 */ /* 0x006fea0003800000 */
.L_x_50:
[----:B------:R-:W-:Y:S04]  /*2ca0*/  STL.64 [R1+0x1f8], R86 ;  /* 0x0001f85601007387 */ /* 0x000fe80000100a00 */
        /* <DEDUP_REMOVED lines=30> */
[----:B------:R1:W-:Y:S04]  /*2e90*/  STL.64 [R1+0x100], R24 ;  /* 0x0001001801007387 */ /* 0x0003e80000100a00 */
[----:B-1----:R-:W2:Y:S04]  /*2ea0*/  LDL.LU.64 R24, [R1] ;  /* 0x0000000001187983 */ /* 0x002ea80000300a00 */
[----:B------:R-:W2:Y:S04]  /*2eb0*/  LDL.LU.64 R26, [R1+0x8] ;  /* 0x00000800011a7983 */ /* 0x000ea80000300a00 */
        /* <DEDUP_REMOVED lines=29> */
[----:B------:R-:W2:Y:S01]  /*3090*/  LDL.LU.64 R86, [R1+0xf8] ;  /* 0x0000f80001567983 */ /* 0x000ea20000300a00 */
[----:B------:R-:W-:Y:S01]  /*30a0*/  UMOV UR57, 0x40000040 ;  /* 0x4000004000397882 */ /* 0x000fe20000000000 */
[----:B------:R-:W-:Y:S01]  /*30b0*/  UIADD3.64 UR52, UR12, 0x1fe, URZ ;  /* 0x000001fe0c347897 */ /* 0x000fe2000fffe03f */
[----:B------:R-:W-:-:S02]  /*30c0*/  MOV R6, UR45 ;  /* 0x0000002d00067c02 */ /* 0x000fc40008000f00 */
[----:B------:R-:W-:Y:S02]  /*30d0*/  MOV R5, UR44 ;  /* 0x0000002c00057c02 */ /* 0x000fe40008000f00 */
[----:B------:R-:W-:Y:S02]  /*30e0*/  MOV R2, UR48 ;  /* 0x0000003000027c02 */ /* 0x000fe40008000f00 */
[----:B------:R-:W-:Y:S02]  /*30f0*/  MOV R4, UR51 ;  /* 0x0000003300047c02 */ /* 0x000fe40008000f00 */
[----:B------:R-:W-:Y:S01]  /*3100*/  MOV R3, UR50 ;  /* 0x0000003200037c02 */ /* 0x000fe20008000f00 */
[----:B--2---:R-:W-:-:S06]  /*3110*/  WARPGROUP.ARRIVE ;  /* 0x00000000000079c5 */ /* 0x004fcc0000000000 */
[----:B------:R-:W-:Y:S03]  /*3120*/  HGMMA.64x128x16.F32 R24, gdesc[UR56].tnspB, R24, gsb0 ;  /* 0x41e00000381879f0 */ /* 0x000fe60008000818 */
[----:B------:R-:W-:Y:S02]  /*3130*/  WARPGROUP.DEPBAR.LE gsb0, 0x0 ;  /* 0x00008000000079c5 */ /* 0x000fe40000010000 */
[----:B------:R-:W-:-:S07]  /*3140*/  WARPGROUP.ARRIVE ;  /* 0x00000000000079c5 */ /* 0x000fce0000000000 */
[----:B------:R-:W-:Y:S03]  /*3150*/  HGMMA.64x128x16.F32 R24, gdesc[UR12].tnspB, R24, gsb0 ;  /* 0x41e000000c1879f0 */ /* 0x000fe60008000818 */
[----:B------:R-:W-:Y:S02]  /*3160*/  WARPGROUP.DEPBAR.LE gsb0, 0x0 ;  /* 0x00008000000079c5 */ /* 0x000fe40000010000 */
[----:B------:R-:W-:-:S07]  /*3170*/  WARPGROUP.ARRIVE ;  /* 0x00000000000079c5 */ /* 0x000fce0000000000 */
[----:B------:R-:W-:Y:S01]  /*3180*/  HGMMA.64x128x16.F32 R24, gdesc[UR8].tnspB, R24, gsb0 ;  /* 0x41e00000081879f0 */ /* 0x000fe20008000818 */
[----:B------:R-:W-:Y:S01]  /*3190*/  UMOV UR54, UR58 ;  /* 0x0000003a00367c82 */ /* 0x000fe20008000000 */
[----:B------:R-:W-:Y:S01]  /*31a0*/  UMOV UR55, UR59 ;  /* 0x0000003b00377c82 */ /* 0x000fe20008000000 */
[----:B------:R-:W-:Y:S02]  /*31b0*/  WARPGROUP.DEPBAR.LE gsb0, 0x0 ;  /* 0x00008000000079c5 */ /* 0x000fe40000010000 */
[----:B------:R-:W-:-:S07]  /*31c0*/  WARPGROUP.ARRIVE ;  /* 0x00000000000079c5 */ /* 0x000fce0000000000 */
[----:B------:R-:W-:Y:S01]  /*31d0*/  HGMMA.64x128x16.F32 R24, gdesc[UR4].tnspB, R24, gsb0 ;  /* 0x41e00000041879f0 */ /* 0x000fe20008000818 */
[----:B------:R-:W-:Y:S01]  /*31e0*/  UIADD3.64 UR44, UR12, 0x200, URZ ;  /* 0x000002000c2c7897 */ /* 0x000fe2000fffe03f */
[----:B------:R-:W-:Y:S01]  /*31f0*/  UMOV UR46, UR14 ;  /* 0x0000000e002e7c82 */ /* 0x000fe20008000000 */
[----:B------:R-:W-:Y:S01]  /*3200*/  UMOV UR47, UR15 ;  /* 0x0000000f002f7c82 */ /* 0x000fe20008000000 */
[----:B------:R-:W-:Y:S02]  /*3210*/  WARPGROUP.DEPBAR.LE gsb0, 0x0 ;  /* 0x00008000000079c5 */ /* 0x000fe40000010000 */
[----:B------:R-:W-:Y:S01]  /*3220*/  WARPGROUP.ARRIVE ;  /* 0x00000000000079c5 */ /* 0x000fe20000000000 */
[----:B------:R-:W-:Y:S01]  /*3230*/  UIADD3.64 UR48, UR12, 0x202, URZ ;  /* 0x000002020c307897 */ /* 0x000fe2000fffe03f */
[----:B------:R-:W-:Y:S04]  /*3240*/  STL.64 [R1], R24 ;  /* 0x0000001801007387 */ /* 0x000fe80000100a00 */
[----:B------:R-:W-:Y:S01]  /*3250*/  HGMMA.64x128x16.F32 R152, gdesc[UR52].tnspB, R152, gsb0 ;  /* 0x41e00000349879f0 */ /* 0x000fe20008000898 */
[----:B------:R-:W-:Y:S01]  /*3260*/  UMOV UR50, UR10 ;  /* 0x0000000a00327c82 */ /* 0x000fe20008000000 */
[----:B------:R-:W-:Y:S01]  /*3270*/  UMOV UR51, UR11 ;  /* 0x0000000b00337c82 */ /* 0x000fe20008000000 */
[----:B------:R-:W-:Y:S01]  /*3280*/  UMOV UR18, UR58 ;  /* 0x0000003a00127c82 */ /* 0x000fe20008000000 */
[----:B------:R-:W-:Y:S01]  /*3290*/  UMOV UR19, UR59 ;  /* 0x0000003b00137c82 */ /* 0x000fe20008000000 */
[----:B------:R-:W-:Y:S01]  /*32a0*/  STL.64 [R1+0x8], R26 ;  /* 0x0000081a01007387 */ /* 0x000fe20000100a00 */
[----:B------:R-:W-:Y:S01]  /*32b0*/  UIADD3.64 UR52, UR12, 0x204, URZ ;  /* 0x000002040c347897 */ /* 0x000fe2000fffe03f */
[----:B------:R-:W-:Y:S01]  /*32c0*/  UMOV UR54, UR6 ;  /* 0x0000000600367c82 */ /* 0x000fe20008000000 */
[----:B------:R-:W-:Y:S01]  /*32d0*/  UMOV UR55, UR7 ;  /* 0x0000000700377c82 */ /* 0x000fe20008000000 */
        /* <DEDUP_REMOVED lines=16> */
[----:B------:R-:W-:Y:S01]  /*33e0*/  STL.64 [R1+0x90], R60 ;  /* 0x0000903c01007387 */ /* 0x000fe20000100a00 */
[----:B------:R-:W-:-:S03]  /*33f0*/  UMOV UR22, UR14 ;  /* 0x0000000e00167c82 */ /* 0x000fc60008000000 */
[----:B------:R-:W-:Y:S01]  /*3400*/  STL.64 [R1+0x98], R62 ;  /* 0x0000983e01007387 */ /* 0x000fe20000100a00 */
[----:B------:R-:W-:-:S03]  /*3410*/  UMOV UR23, UR15 ;  /* 0x0000000f00177c82 */ /* 0x000fc60008000000 */
        /* <DEDUP_REMOVED lines=11> */
[----:B------:R1:W-:Y:S01]  /*34d0*/  STL.64 [R1+0xf8], R86 ;  /* 0x0000f85601007387 */ /* 0x0003e20000100a00 */
[----:B------:R-:W-:-:S02]  /*34e0*/  WARPGROUP.DEPBAR.LE gsb0, 0x0 ;  /* 0x00008000000079c5 */ /* 0x000fc40000010000 */
[----:B------:R-:W-:Y:S01]  /*34f0*/  WARPGROUP.ARRIVE ;  /* 0x00000000000079c5 */ /* 0x000fe20000000000 */
[----:B-1----:R-:W2:Y:S05]  /*3500*/  LDL.LU.64 R86, [R1+0x1f8] ;  /* 0x0001f80001567983 */ /* 0x002eaa0000300a00 */
[----:B------:R-:W-:Y:S01]  /*3510*/  HGMMA.64x128x16.F32 R152, gdesc[UR44].tnspB, R152, gsb0 ;  /* 0x41e000002c9879f0 */ /* 0x000fe20008000898 */
        /* <DEDUP_REMOVED lines=31> */
[----:B------:R-:W-:Y:S01]  /*3710*/  UMOV UR26, UR10 ;  /* 0x0000000a001a7c82 */ /* 0x000fe20008000000 */
        /* <DEDUP_REMOVED lines=9> */
[----:B------:R-:W-:Y:S01]  /*37b0*/  R2UR UR45, R6 ;  /* 0x00000000062d72ca */ /* 0x000fe200000e0000 */
[----:B------:R-:W-:Y:S01]  /*37c0*/  UMOV UR46, UR6 ;  /* 0x00000006002e7c82 */ /* 0x000fe20008000000 */
[----:B------:R-:W-:-:S02]  /*37d0*/  WARPGROUP.DEPBAR.LE gsb0, 0x0 ;  /* 0x00008000000079c5 */ /* 0x000fc40000010000 */
[----:B------:R-:W-:Y:S01]  /*37e0*/  WARPGROUP.ARRIVE ;  /* 0x00000000000079c5 */ /* 0x000fe20000000000 */
[----:B------:R-:W-:Y:S01]  /*37f0*/  R2UR UR44, R5 ;  /* 0x00000000052c72ca */ /* 0x000fe200000e0000 */
[----:B------:R-:W-:Y:S01]  /*3800*/  UMOV UR47, UR7 ;  /* 0x00000007002f7c82 */ /* 0x000fe20008000000 */
[----:B------:R-:W-:-:S03]  /*3810*/  LOP3.LUT R0, R0, 0x1, RZ, 0x3c, !PT ;  /* 0x0000000100007812 */ /* 0x000fc600078e3cff */
[----:B------:R-:W-:Y:S01]  /*3820*/  HGMMA.64x128x16.F32 R152, gdesc[UR48].tnspB, R152, gsb0 ;  /* 0x41e00000309879f0 */ /* 0x000fe20008000898 */
[----:B------:R-:W-:Y:S02]  /*3830*/  R2UR UR48, R2 ;  /* 0x00000000023072ca */ /* 0x000fe400000e0000 */
[----:B------:R-:W1:Y:S01]  /*3840*/  LDC R2, c[0x0][0x230] ;  /* 0x00008c00ff027b82 */ /* 0x000e620000000800 */
[----:B------:R-:W-:Y:S02]  /*3850*/  R2UR UR50, R3 ;  /* 0x00000000033272ca */ /* 0x000fe400000e0000 */
[----:B------:R-:W-:-:S11]  /*3860*/  R2UR UR51, R4 ;  /* 0x00000000043372ca */ /* 0x000fd600000e0000 */
[----:B------:R-:W-:-:S06]  /*3870*/  UIADD3 UR50, UR50, 0x40, URZ ;  /* 0x0000004032327890 */ /* 0x000fcc000fffe03f */
[----:B-1----:R-:W-:Y:S01]  /*3880*/  ISETP.LE.AND P0, PT, R2, UR50, PT ;  /* 0x0000003202007c0c */ /* 0x002fe2000bf03270 */
[----:B------:R-:W-:Y:S02]  /*3890*/  WARPGROUP.DEPBAR.LE gsb0, 0x0 ;  /* 0x00008000000079c5 */ /* 0x000fe40000010000 */
[----:B------:R-:W-:-:S06]  /*38a0*/  WARPGROUP.ARRIVE ;  /* 0x00000000000079c5 */ /* 0x000fcc0000000000 */
[----:B------:R-:W-:Y:S03]  /*38b0*/  HGMMA.64x128x16.F32 R152, gdesc[UR52].tnspB, R152, gsb0 ;  /* 0x41e00000349879f0 */ /* 0x000fe60008000898 */
[----:B------:R-:W-:Y:S02]  /*38c0*/  WARPGROUP.DEPBAR.LE gsb0, 0x0 ;  /* 0x00008000000079c5 */ /* 0x000fe40000010000 */
[----:B------:R-:W-:-:S07]  /*38d0*/  WARPGROUP.ARRIVE ;  /* 0x00000000000079c5 */ /* 0x000fce0000000000 */
        /* <DEDUP_REMOVED lines=11> */
[----:B--2---:R-:W-:-:S07]  /*3990*/  WARPGROUP.ARRIVE ;  /* 0x00000000000079c5 */ /* 0x004fce0000000000 */
        /* <DEDUP_REMOVED lines=11> */
[----:B------:R-:W-:Y:S05]  /*3a50*/  @!P0 BRA `(.L_x_49) ;  /* 0xffffffec00fc8947 */ /* 0x000fea000383ffff */
.L_x_47:
[----:B------:R5:W-:Y:S04]  /*3a60*/  STL [R1+0x120], R82 ;  /* 0x0001205201007387 */ /* 0x000be80000100800 */
[----:B------:R-:W4:Y:S01]  /*3a70*/  LDL.LU R8, [R1] ;  /* 0x0000000001087983 */ /* 0x000f220000300800 */
[----:B--2---:R-:W-:Y:S06]  /*3a80*/  BAR.SYNC.DEFER_BLOCKING 0x0 ;  /* 0x0000000000007b1d */ /* 0x004fec0000010000 */
[----:B-----5:R-:W4:Y:S04]  /*3a90*/  LDL.LU R82, [R1+0x4] ;  /* 0x0000040001527983 */ /* 0x020f280000300800 */
[----:B------:R2:W-:Y:S04]  /*3aa0*/  STL [R1+0x11c], R83 ;  /* 0x00011c5301007387 */ /* 0x0005e80000100800 */
[----:B--2---:R-:W2:Y:S01]  /*3ab0*/  LDL.LU R83, [R1+0xc] ;  /* 0x00000c0001537983 */ /* 0x004ea20000300800 */
[----:B------:R-:W5:Y:S03]  /*3ac0*/  @!P2 SYNCS.CCTL.IV [UR48+0xc000] ;  /* 0x00c00000ff00a9b1 */ /* 0x000f660008000030 */
[----:B------:R-:W2:Y:S04]  /*3ad0*/  LDL.LU R9, [R1+0x8] ;  /* 0x0000080001097983 */ /* 0x000ea80000300800 */
[----:B------:R3:W-:Y:S04]  /*3ae0*/  STL [R1+0x118], R84 ;  /* 0x0001185401007387 */ /* 0x0007e80000100800 */
[----:B---3--:R-:W3:Y:S04]  /*3af0*/  LDL.LU R84, [R1+0x14] ;  /* 0x0000140001547983 */ /* 0x008ee80000300800 */
[----:B------:R-:W3:Y:S04]  /*3b00*/  LDL.LU R10, [R1+0x10] ;  /* 0x00001000010a7983 */ /* 0x000ee80000300800 */
[----:B------:R1:W-:Y:S04]  /*3b10*/  STL [R1+0x114], R85 ;  /* 0x0001145501007387 */ /* 0x0003e80000100800 */
[----:B-1----:R-:W5:Y:S04]  /*3b20*/  LDL.LU R85, [R1+0x1c] ;  /* 0x00001c0001557983 */ /* 0x002f680000300800 */
[----:B------:R-:W5:Y:S04]  /*3b30*/  LDL.LU R11, [R1+0x18] ;  /* 0x00001800010b7983 */ /* 0x000f680000300800 */
        /* <DEDUP_REMOVED lines=60> */
[----:B------:R-:W5:Y:S01]  /*3f00*/  LDL.LU R2, [R1+0xf8] ;  /* 0x0000f80001027983 */ /* 0x000f620000300800 */
[----:B----4-:R-:W-:-:S02]  /*3f10*/  F2FP.F16.F32.PACK_AB R8, R82, R8 ;  /* 0x000000085208723e */ /* 0x010fc400000000ff */
[----:B--2---:R-:W-:Y:S01]  /*3f20*/  F2FP.F16.F32.PACK_AB R9, R83, R9 ;  /* 0x000000095309723e */ /* 0x004fe200000000ff */
[----:B------:R-:W2:Y:S01]  /*3f30*/  LDL.LU R82, [R1+0x120] ;  /* 0x0001200001527983 */ /* 0x000ea20000300800 */
[----:B------:R-:W-:Y:S02]  /*3f40*/  R2UR UR5, R19 ;  /* 0x00000000130572ca */ /* 0x000fe400000e0000 */
[----:B------:R-:W-:Y:S01]  /*3f50*/  R2UR UR6, R18 ;  /* 0x00000000120672ca */ /* 0x000fe200000e0000 */
[----:B------:R-:W2:Y:S01]  /*3f60*/  LDL.LU R83, [R1+0x11c] ;  /* 0x00011c0001537983 */ /* 0x000ea20000300800 */
[----:B---3--:R-:W-:-:S03]  /*3f70*/  F2FP.F16.F32.PACK_AB R10, R84, R10 ;  /* 0x0000000a540a723e */ /* 0x008fc600000000ff */
[----:B------:R-:W3:Y:S01]  /*3f80*/  LDL.LU R84, [R1+0x118] ;  /* 0x0001180001547983 */ /* 0x000ee20000300800 */
[----:B-----5:R-:W-:-:S03]  /*3f90*/  F2FP.F16.F32.PACK_AB R11, R85, R11 ;  /* 0x0000000b550b723e */ /* 0x020fc600000000ff */
[----:B------:R-:W3:Y:S01]  /*3fa0*/  LDL.LU R85, [R1+0x114] ;  /* 0x0001140001557983 */ /* 0x000ee20000300800 */
[----:B------:R-:W-:-:S03]  /*3fb0*/  F2FP.F16.F32.PACK_AB R4, R86, R4 ;  /* 0x000000045604723e */ /* 0x000fc600000000ff */
[----:B------:R-:W4:Y:S01]  /*3fc0*/  LDL.LU R86, [R1+0x110] ;  /* 0x0001100001567983 */ /* 0x000f220000300800 */
[----:B------:R-:W-:-:S03]  /*3fd0*/  F2FP.F16.F32.PACK_AB R5, R87, R5 ;  /* 0x000000055705723e */ /* 0x000fc600000000ff */
[----:B------:R-:W4:Y:S01]  /*3fe0*/  LDL.LU R87, [R1+0x10c] ;  /* 0x00010c0001577983 */ /* 0x000f220000300800 */
[----:B------:R-:W-:-:S03]  /*3ff0*/  F2FP.F16.F32.PACK_AB R6, R16, R6 ;  /* 0x000000061006723e */ /* 0x000fc600000000ff */
[----:B------:R-:W-:Y:S01]  /*4000*/  LDL.LU R16, [R1+0x108] ;  /* 0x0001080001107983 */ /* 0x000fe20000300800 */
[----:B------:R-:W-:-:S03]  /*4010*/  F2FP.F16.F32.PACK_AB R7, R17, R7 ;  /* 0x000000071107723e */ /* 0x000fc600000000ff */
[----:B------:R-:W-:Y:S01]  /*4020*/  LDL.LU R17, [R1+0x104] ;  /* 0x0001040001117983 */ /* 0x000fe20000300800 */
[----:B------:R-:W-:-:S03]  /*4030*/  F2FP.F16.F32.PACK_AB R12, R0, R12 ;  /* 0x0000000c000c723e */ /* 0x000fc600000000ff */
[----:B------:R-:W-:Y:S01]  /*4040*/  LDL.LU R0, [R1+0x100] ;  /* 0x0001000001007983 */ /* 0x000fe20000300800 */
[----:B------:R-:W-:Y:S02]  /*4050*/  F2FP.F16.F32.PACK_AB R13, R230, R13 ;  /* 0x0000000de60d723e */ /* 0x000fe400000000ff */
[----:B------:R-:W1:Y:S01]  /*4060*/  S2R R230, SR_TID.X ;  /* 0x0000000000e67919 */ /* 0x000e620000002100 */
[----:B------:R-:W-:Y:S02]  /*4070*/  F2FP.F16.F32.PACK_AB R14, R229, R14 ;  /* 0x0000000ee50e723e */ /* 0x000fe400000000ff */
[----:B------:R-:W-:Y:S02]  /*4080*/  F2FP.F16.F32.PACK_AB R15, R228, R15 ;  /* 0x0000000fe40f723e */ /* 0x000fe400000000ff */
[----:B------:R-:W-:Y:S02]  /*4090*/  F2FP.F16.F32.PACK_AB R152, R153, R152 ;  /* 0x000000989998723e */ /* 0x000fe400000000ff */
[----:B------:R-:W-:-:S02]  /*40a0*/  F2FP.F16.F32.PACK_AB R24, R25, R24 ;  /* 0x000000181918723e */ /* 0x000fc400000000ff */
[----:B------:R-:W-:Y:S02]  /*40b0*/  F2FP.F16.F32.PACK_AB R153, R155, R154 ;  /* 0x0000009a9b99723e */ /* 0x000fe400000000ff */
[----:B-1----:R-:W-:Y:S02]  /*40c0*/  SHF.R.U32.HI R229, RZ, 0x5, R230 ;  /* 0x00000005ffe57819 */ /* 0x002fe400000116e6 */
[----:B------:R-:W-:Y:S02]  /*40d0*/  LOP3.LUT R228, R230, 0x7f, RZ, 0xc0, !PT ;  /* 0x0000007fe6e47812 */ /* 0x000fe400078ec0ff */
[----:B------:R-:W-:Y:S02]  /*40e0*/  F2FP.F16.F32.PACK_AB R184, R185, R184 ;  /* 0x000000b8b9b8723e */ /* 0x000fe400000000ff */
[----:B------:R-:W-:Y:S02]  /*40f0*/  F2FP.F16.F32.PACK_AB R25, R27, R26 ;  /* 0x0000001a1b19723e */ /* 0x000fe400000000ff */
[----:B------:R-:W-:-:S02]  /*4100*/  F2FP.F16.F32.PACK_AB R154, R157, R156 ;  /* 0x0000009c9d9a723e */ /* 0x000fc400000000ff */
[----:B------:R-:W-:Y:S02]  /*4110*/  F2FP.F16.F32.PACK_AB R155, R159, R158 ;  /* 0x0000009e9f9b723e */ /* 0x000fe400000000ff */
[----:B------:R-:W-:Y:S02]  /*4120*/  F2FP.F16.F32.PACK_AB R185, R187, R186 ;  /* 0x000000babbb9723e */ /* 0x000fe400000000ff */
[----:B------:R-:W-:Y:S02]  /*4130*/  F2FP.F16.F32.PACK_AB R88, R89, R88 ;  /* 0x000000585958723e */ /* 0x000fe400000000ff */
        /* <DEDUP_REMOVED lines=35> */
[----:B------:R-:W-:Y:S01]  /*4370*/  F2FP.F16.F32.PACK_AB R235, R3, R2 ;  /* 0x0000000203eb723e */ /* 0x000fe200000000ff */
[C---:B------:R-:W-:Y:S02]  /*4380*/  IMAD.SHL.U32 R2, R230.reuse, 0x80, RZ ;  /* 0x00000080e6027824 */ /* 0x040fe400078e00ff */
[----:B------:R-:W-:-:S03]  /*4390*/  IMAD.SHL.U32 R3, R230, 0x10, RZ ;  /* 0x00000010e6037824 */ /* 0x000fc600078e00ff */
[----:B------:R-:W-:-:S04]  /*43a0*/  LOP3.LUT R2, R2, 0x780, RZ, 0xc0, !PT ;  /* 0x0000078002027812 */ /* 0x000fc800078ec0ff */
[----:B------:R-:W-:-:S04]  /*43b0*/  LOP3.LUT R3, R2, 0x70, R3, 0xf8, !PT ;  /* 0x0000007002037812 */ /* 0x000fc800078ef803 */
[----:B------:R-:W-:Y:S01]  /*43c0*/  LOP3.LUT R3, R3, 0x10, R230, 0x78, !PT ;  /* 0x0000001003037812 */ /* 0x000fe200078e78e6 */
[----:B------:R-:W-:-:S05]  /*43d0*/  IMAD.SHL.U32 R230, R230, 0x40, RZ ;  /* 0x00000040e6e67824 */ /* 0x000fca00078e00ff */
[----:B------:R-:W-:-:S05]  /*43e0*/  LOP3.LUT R3, R3, 0x1800, R230, 0xf8, !PT ;  /* 0x0000180003037812 */ /* 0x000fca00078ef8e6 */
[C---:B------:R-:W-:Y:S01]  /*43f0*/  VIADD R2, R3.reuse, UR48 ;  /* 0x0000003003027c36 */ /* 0x040fe20008000000 */
[----:B------:R-:W-:Y:S01]  /*4400*/  BAR.SYNC.DEFER_BLOCKING 0x0 ;  /* 0x0000000000007b1d */ /* 0x000fe20000010000 */
[----:B------:R-:W-:-:S05]  /*4410*/  LOP3.LUT R28, R3, 0x20, RZ, 0x3c, !PT ;  /* 0x00000020031c7812 */ /* 0x000fca00078e3cff */
[----:B------:R-:W-:Y:S01]  /*4420*/  VIADD R28, R28, UR48 ;  /* 0x000000301c1c7c36 */ /* 0x000fe20008000000 */
[----:B------:R-:W-:Y:S02]  /*4430*/  F2FP.F16.F32.PACK_AB R98, R101, R100 ;  /* 0x000000646562723e */ /* 0x000fe400000000ff */
[----:B------:R-:W-:Y:S02]  /*4440*/  F2FP.F16.F32.PACK_AB R99, R103, R102 ;  /* 0x000000666763723e */ /* 0x000fe400000000ff */
[----:B------:R-:W-:Y:S02]  /*4450*/  F2FP.F16.F32.PACK_AB R129, R131, R130 ;  /* 0x000000828381723e */ /* 0x000fe400000000ff */
[----:B------:R-:W-:Y:S02]  /*4460*/  F2FP.F16.F32.PACK_AB R32, R33, R32 ;  /* 0x000000202120723e */ /* 0x000fe400000000ff */
[----:B------:R-:W-:Y:S01]  /*4470*/  F2FP.F16.F32.PACK_AB R130, R133, R132 ;  /* 0x000000848582723e */ /* 0x000fe200000000ff */
[----:B------:R1:W-:Y:S04]  /*4480*/  STSM.16.M88.4 [R2], R8 ;  /* 0x0000000802007844 */ /* 0x0003e80000000200 */
[----:B------:R-:W-:Y:S04]  /*4490*/  STSM.16.M88.4 [R2+0x8000], R216 ;  /* 0x008000d802007844 */ /* 0x000fe80000000200 */
[----:B------:R-:W-:Y:S04]  /*44a0*/  STSM.16.M88.4 [R2+0x2000], R152 ;  /* 0x0020009802007844 */ /* 0x000fe80000000200 */
[----:B------:R-:W-:Y:S04]  /*44b0*/  STSM.16.M88.4 [R2+0xa000], R184 ;  /* 0x00a000b802007844 */ /* 0x000fe80000000200 */
[----:B------:R-:W-:Y:S01]  /*44c0*/  STSM.16.M88.4 [R2+0x4000], R88 ;  /* 0x0040005802007844 */ /* 0x000fe20000000200 */
[----:B-1----:R-:W-:-:S03]  /*44d0*/  LOP3.LUT R8, R3, 0x40, RZ, 0x3c, !PT ;  /* 0x0000004003087812 */ /* 0x002fc600078e3cff */
[----:B------:R-:W-:Y:S01]  /*44e0*/  STSM.16.M88.4 [R2+0xc000], R120 ;  /* 0x00c0007802007844 */ /* 0x000fe20000000200 */
[----:B------:R-:W-:-:S03]  /*44f0*/  F2FP.F16.F32.PACK_AB R131, R135, R134 ;  /* 0x000000868783723e */ /* 0x000fc600000000ff */
[----:B------:R-:W-:Y:S01]  /*4500*/  STSM.16.M88.4 [R2+0x6000], R24 ;  /* 0x0060001802007844 */ /* 0x000fe20000000200 */
[----:B------:R-:W-:Y:S02]  /*4510*/  F2FP.F16.F32.PACK_AB R33, R35, R34 ;  /* 0x000000222321723e */ /* 0x000fe400000000ff */
[----:B------:R-:W-:Y:S01]  /*4520*/  F2FP.F16.F32.PACK_AB R64, R65, R64 ;  /* 0x000000404140723e */ /* 0x000fe200000000ff */
[----:B------:R-:W-:Y:S01]  /*4530*/  STSM.16.M88.4 [R2+0xe000], R56 ;  /* 0x00e0003802007844 */ /* 0x000fe20000000200 */
[----:B------:R-:W-:Y:S02]  /*4540*/  F2FP.F16.F32.PACK_AB R34, R37, R36 ;  /* 0x000000242522723e */ /* 0x000fe400000000ff */
[----:B------:R-:W-:Y:S01]  /*4550*/  F2FP.F16.F32.PACK_AB R35, R39, R38 ;  /* 0x000000262723723e */ /* 0x000fe200000000ff */
[----:B------:R-:W-:Y:S01]  /*4560*/  STSM.16.M88.4 [R28], R4 ;  /* 0x000000041c007844 */ /* 0x000fe20000000200 */
[----:B------:R-:W-:Y:S01]  /*4570*/  F2FP.F16.F32.PACK_AB R65, R67, R66 ;  /* 0x000000424341723e */ /* 0x000fe200000000ff */
[----:B------:R-:W-:Y:S01]  /*4580*/  VIADD R8, R8, UR48 ;  /* 0x0000003008087c36 */ /* 0x000fe20008000000 */
[----:B------:R-:W-:Y:S01]  /*4590*/  F2FP.F16.F32.PACK_AB R66, R69, R68 ;  /* 0x000000444542723e */ /* 0x000fe200000000ff */
[----:B------:R-:W-:Y:S01]  /*45a0*/  STSM.16.M88.4 [R28+0x8000], R220 ;  /* 0x008000dc1c007844 */ /* 0x000fe20000000200 */
[----:B------:R-:W-:-:S02]  /*45b0*/  F2FP.F16.F32.PACK_AB R67, R71, R70 ;  /* 0x000000464743723e */ /* 0x000fc400000000ff */
[----:B------:R-:W-:Y:S01]  /*45c0*/  F2FP.F16.F32.PACK_AB R168, R169, R168 ;  /* 0x000000a8a9a8723e */ /* 0x000fe200000000ff */
[----:B------:R-:W-:Y:S01]  /*45d0*/  STSM.16.M88.4 [R28+0x2000], R160 ;  /* 0x002000a01c007844 */ /* 0x000fe20000000200 */
[----:B------:R-:W-:Y:S02]  /*45e0*/  F2FP.F16.F32.PACK_AB R224, R240, R224 ;  /* 0x000000e0f0e0723e */ /* 0x000fe400000000ff */
[----:B------:R-:W-:Y:S01]  /*45f0*/  F2FP.F16.F32.PACK_AB R225, R239, R225 ;  /* 0x000000e1efe1723e */ /* 0x000fe200000000ff */
[----:B------:R-:W-:Y:S01]  /*4600*/  STSM.16.M88.4 [R28+0xa000], R192 ;  /* 0x00a000c01c007844 */ /* 0x000fe20000000200 */
[----:B------:R-:W-:Y:S02]  /*4610*/  F2FP.F16.F32.PACK_AB R226, R238, R226 ;  /* 0x000000e2eee2723e */ /* 0x000fe400000000ff */
        /* <DEDUP_REMOVED lines=12> */
[----:B------:R-:W-:Y:S02]  /*46e0*/  F2FP.F16.F32.PACK_AB R203, R207, R206 ;  /* 0x000000cecfcb723e */ /* 0x000fe400000000ff */
[----:B------:R-:W-:Y:S02]  /*46f0*/  F2FP.F16.F32.PACK_AB R105, R107, R106 ;  /* 0x0000006a6b69723e */ /* 0x000fe400000000ff */
[----:B------:R-:W-:Y:S02]  /*4700*/  F2FP.F16.F32.PACK_AB R136, R137, R136 ;  /* 0x000000888988723e */ /* 0x000fe400000000ff */
[----:B------:R-:W-:Y:S01]  /*4710*/  LOP3.LUT R3, R3, 0x60, RZ, 0x3c, !PT ;  /* 0x0000006003037812 */ /* 0x000fe200078e3cff */
[----:B------:R-:W-:Y:S01]  /*4720*/  STSM.16.M88.4 [R8], R12 ;  /* 0x0000000c08007844 */ /* 0x000fe20000000200 */
[----:B------:R-:W-:Y:S02]  /*4730*/  F2FP.F16.F32.PACK_AB R106, R109, R108 ;  /* 0x0000006c6d6a723e */ /* 0x000fe400000000ff */
[----:B------:R-:W-:-:S02]  /*4740*/  F2FP.F16.F32.PACK_AB R107, R111, R110 ;  /* 0x0000006e6f6b723e */ /* 0x000fc400000000ff */
[----:B------:R-:W-:Y:S02]  /*4750*/  F2FP.F16.F32.PACK_AB R137, R139, R138 ;  /* 0x0000008a8b89723e */ /* 0x000fe400000000ff */
[----:B------:R-:W-:Y:S01]  /*4760*/  F2FP.F16.F32.PACK_AB R40, R41, R40 ;  /* 0x000000282928723e */ /* 0x000fe200000000ff */
[----:B------:R-:W-:Y:S01]  /*4770*/  STSM.16.M88.4 [R8+0x8000], R224 ;  /* 0x008000e008007844 */ /* 0x000fe20000000200 */
[----:B------:R-:W-:Y:S02]  /*4780*/  F2FP.F16.F32.PACK_AB R138, R141, R140 ;  /* 0x0000008c8d8a723e */ /* 0x000fe400000000ff */
[----:B------:R-:W-:Y:S02]  /*4790*/  F2FP.F16.F32.PACK_AB R139, R143, R142 ;  /* 0x0000008e8f8b723e */ /* 0x000fe400000000ff */
[----:B------:R-:W-:Y:S02]  /*47a0*/  F2FP.F16.F32.PACK_AB R41, R43, R42 ;  /* 0x0000002a2b29723e */ /* 0x000fe400000000ff */
[----:B------:R-:W-:Y:S01]  /*47b0*/  F2FP.F16.F32.PACK_AB R72, R73, R72 ;  /* 0x000000484948723e */ /* 0x000fe200000000ff */
[----:B------:R-:W-:Y:S01]  /*47c0*/  STSM.16.M88.4 [R8+0x2000], R168 ;  /* 0x002000a808007844 */ /* 0x000fe20000000200 */
[----:B------:R-:W-:-:S02]  /*47d0*/  F2FP.F16.F32.PACK_AB R42, R45, R44 ;  /* 0x0000002c2d2a723e */ /* 0x000fc400000000ff */
[----:B------:R-:W-:Y:S02]  /*47e0*/  F2FP.F16.F32.PACK_AB R43, R47, R46 ;  /* 0x0000002e2f2b723e */ /* 0x000fe400000000ff */
[----:B------:R-:W-:Y:S01]  /*47f0*/  F2FP.F16.F32.PACK_AB R73, R75, R74 ;  /* 0x0000004a4b49723e */ /* 0x000fe200000000ff */
[----:B------:R-:W-:Y:S01]  /*4800*/  STSM.16.M88.4 [R8+0xa000], R200 ;  /* 0x00a000c808007844 */ /* 0x000fe20000000200 */
[----:B------:R-:W-:Y:S01]  /*4810*/  F2FP.F16.F32.PACK_AB R74, R77, R76 ;  /* 0x0000004c4d4a723e */ /* 0x000fe200000000ff */
[----:B------:R-:W-:Y:S01]  /*4820*/  VIADD R3, R3, UR48 ;  /* 0x0000003003037c36 */ /* 0x000fe20008000000 */
[----:B------:R-:W-:Y:S01]  /*4830*/  F2FP.F16.F32.PACK_AB R75, R79, R78 ;  /* 0x0000004e4f4b723e */ /* 0x000fe200000000ff */
[----:B------:R-:W-:Y:S01]  /*4840*/  STSM.16.M88.4 [R8+0x4000], R104 ;  /* 0x0040006808007844 */ /* 0x000fe20000000200 */
[----:B------:R-:W-:Y:S02]  /*4850*/  F2FP.F16.F32.PACK_AB R20, R252, R20 ;  /* 0x00000014fc14723e */ /* 0x000fe400000000ff */
[----:B------:R-:W-:-:S02]  /*4860*/  F2FP.F16.F32.PACK_AB R21, R251, R21 ;  /* 0x00000015fb15723e */ /* 0x000fc400000000ff */
[----:B------:R-:W-:Y:S02]  /*4870*/  F2FP.F16.F32.PACK_AB R22, R250, R22 ;  /* 0x00000016fa16723e */ /* 0x000fe400000000ff */
[----:B------:R-:W-:Y:S02]  /*4880*/  F2FP.F16.F32.PACK_AB R23, R249, R23 ;  /* 0x00000017f917723e */ /* 0x000fe400000000ff */
[----:B------:R-:W-:Y:S01]  /*4890*/  F2FP.F16.F32.PACK_AB R176, R177, R176 ;  /* 0x000000b0b1b0723e */ /* 0x000fe200000000ff */
[----:B------:R-:W-:Y:S01]  /*48a0*/  STSM.16.M88.4 [R8+0xc000], R136 ;  /* 0x00c0008808007844 */ /* 0x000fe20000000200 */
[----:B------:R-:W-:Y:S02]  /*48b0*/  F2FP.F16.F32.PACK_AB R232, R236, R232 ;  /* 0x000000e8ece8723e */ /* 0x000fe400000000ff */
[----:B------:R-:W-:Y:S02]  /*48c0*/  F2FP.F16.F32.PACK_AB R234, R234, R231 ;  /* 0x000000e7eaea723e */ /* 0x000fe400000000ff */
[----:B------:R-:W-:-:S02]  /*48d0*/  F2FP.F16.F32.PACK_AB R177, R179, R178 ;  /* 0x000000b2b3b1723e */ /* 0x000fc400000000ff */
        /* <DEDUP_REMOVED lines=9> */
[----:B------:R-:W-:Y:S02]  /*4970*/  F2FP.F16.F32.PACK_AB R113, R115, R114 ;  /* 0x000000727371723e */ /* 0x000fe400000000ff */
[----:B------:R-:W-:Y:S01]  /*4980*/  F2FP.F16.F32.PACK_AB R144, R145, R144 ;  /* 0x000000909190723e */ /* 0x000fe200000000ff */
[----:B------:R-:W-:Y:S01]  /*4990*/  STSM.16.M88.4 [R3], R20 ;  /* 0x0000001403007844 */ /* 0x000fe20000000200 */
        /* <DEDUP_REMOVED lines=12> */
[----:B--2---:R-:W-:Y:S01]  /*4a60*/  F2FP.F16.F32.PACK_AB R81, R83, R82 ;  /* 0x000000525351723e */ /* 0x004fe200000000ff */
[----:B------:R-:W-:Y:S01]  /*4a70*/  STSM.16.M88.4 [R3+0xa000], R208 ;  /* 0x00a000d003007844 */ /* 0x000fe20000000200 */
[----:B---3--:R-:W-:Y:S02]  /*4a80*/  F2FP.F16.F32.PACK_AB R82, R85, R84 ;  /* 0x000000545552723e */ /* 0x008fe400000000ff */
[----:B----4-:R-:W-:Y:S01]  /*4a90*/  F2FP.F16.F32.PACK_AB R83, R87, R86 ;  /* 0x000000565753723e */ /* 0x010fe200000000ff */
[----:B------:R-:W-:Y:S04]  /*4aa0*/  STSM.16.M88.4 [R3+0x4000], R112 ;  /* 0x0040007003007844 */ /* 0x000fe80000000200 */
[----:B------:R-:W-:Y:S04]  /*4ab0*/  STSM.16.M88.4 [R3+0xc000], R144 ;  /* 0x00c0009003007844 */ /* 0x000fe80000000200 */
[----:B------:R-:W-:Y:S04]  /*4ac0*/  STSM.16.M88.4 [R3+0x6000], R48 ;  /* 0x0060003003007844 */ /* 0x000fe80000000200 */
[----:B------:R-:W-:Y:S01]  /*4ad0*/  STSM.16.M88.4 [R3+0xe000], R80 ;  /* 0x00e0005003007844 */ /* 0x000fe20000000200 */
[----:B------:R1:W-:Y:S06]  /*4ae0*/  MEMBAR.ALL.CTA ;  /* 0x0000000000007992 */ /* 0x0003ec0000008000 */
[----:B-1----:R-:W1:Y:S01]  /*4af0*/  FENCE.VIEW.ASYNC.S ;  /* 0x00000000000073c6 */ /* 0x002e620000000000 */
[----:B------:R-:W2:Y:S01]  /*4b00*/  S2UR UR7, SR_CTAID.Y ;  /* 0x00000000000779c3 */ /* 0x000ea20000002600 */
[----:B------:R-:W-:-:S07]  /*4b10*/  R2UR UR4, R229 ;  /* 0x00000000e50472ca */ /* 0x000fce00000e0000 */
[----:B-1----:R-:W-:Y:S01]  /*4b20*/  BAR.SYNC.DEFER_BLOCKING 0x0 ;  /* 0x0000000000007b1d */ /* 0x002fe20000010000 */
[----:B------:R-:W-:-:S04]  /*4b30*/  ELECT P0, URZ, PT ;  /* 0x00000000003f782f */ /* 0x000fc80003800000 */
[----:B------:R-:W-:Y:S01]  /*4b40*/  ISETP.LT.U32.AND P0, PT, R228, 0x40, P0 ;  /* 0x00000040e400780c */ /* 0x000fe20000701070 */
[----:B------:R-:W-:Y:S02]  /*4b50*/  ULOP3.LUT UR4, UR4, 0x1, URZ, 0xc0, !UPT ;  /* 0x0000000104047892 */ /* 0x000fe4000f8ec03f */
[----:B--2---:R-:W-:Y:S02]  /*4b60*/  USHF.L.U32 UR7, UR7, 0x7, URZ ;  /* 0x0000000707077899 */ /* 0x004fe4000800063f */
[----:B------:R-:W-:Y:S02]  /*4b70*/  ULEA UR8, UR4, UR48, 0xf ;  /* 0x0000003004087291 */ /* 0x000fe4000f8e783f */
[----:B------:R-:W-:-:S06]  /*4b80*/  ULEA UR9, UR4, UR7, 0x6 ;  /* 0x0000000704097291 */ /* 0x000fcc000f8e303f */
[----:B------:R-:W-:Y:S01]  /*4b90*/  VOTEU.ANY UP0, P0 ;  /* 0x00000000003f7886 */ /* 0x000fe20000000100 */
[----:B------:R-:W-:Y:S01]  /*4ba0*/  VOTEU.ANY UP1, P0 ;  /* 0x00000000003f7886 */ /* 0x000fe20000020100 */
[----:B------:R-:W-:-:S03]  /*4bb0*/  UMOV UR10, UR51 ;  /* 0x00000033000a7c82 */ /* 0x000fc60008000000 */
[----:B------:R-:W-:Y:S01]  /*4bc0*/  @UP0 UMOV UR4, UR5 ;  /* 0x0000000500040c82 */ /* 0x000fe20008000000 */
[----:B------:R-:W-:Y:S02]  /*4bd0*/  @UP0 UMOV UR5, UR6 ;  /* 0x0000000600050c82 */ /* 0x000fe40008000000 */
[----:B------:R1:W-:Y:S01]  /*4be0*/  @UP1 UTMASTG.2D [UR8], [UR4] ;  /* 0x00000008040013b5 */ /* 0x0003e20008008000 */
[----:B------:R0:W-:Y:S01]  /*4bf0*/  UTMACMDFLUSH ;  /* 0x00000000000079b7 */ /* 0x0001e20000000000 */
[----:B------:R-:W-:-:S04]  /*4c00*/  DEPBAR.LE SB0, 0x0 ;  /* 0x000080000000791a */ /* 0x000fc80000000000 */
[----:B------:R-:W-:Y:S06]  /*4c10*/  BAR.SYNC.DEFER_BLOCKING 0x0 ;  /* 0x0000000000007b1d */ /* 0x000fec0000010000 */
[----:B-1----:R-:W-:Y:S05]  /*4c20*/  EXIT ;  /* 0x000000000000794d */ /* 0x002fea0003800000 */
.L_x_48:
[----:B------:R-:W1:Y:S02]  /*4c30*/  SYNCS.PHASECHK.TRANS64.TRYWAIT P0, [UR48+0xc000], R2 ;  /* 0x00c00002ff0075a7 */ /* 0x000e640008000170 */
[----:B-1----:R-:W-:Y:S05]  /*4c40*/  @!P0 BRA `(.L_x_48) ;  /* 0xfffffffc00f88947 */ /* 0x002fea000383ffff */
[----:B------:R-:W-:Y:S05]  /*4c50*/  BRA `(.L_x_50) ;  /* 0xffffffe000107947 */ /* 0x000fea000383ffff */
.L_x_51:
[----:B------:R-:W-:-:S00]  /*4c60*/  BRA `(.L_x_51) ;  /* 0xfffffffc00fc7947 */ /* 0x000fc0000383ffff */
[----:B------:R-:W-:-:S00]  /*4c70*/  NOP ;  /* 0x0000000000007918 */ /* 0x000fc00000000000 */
        /* <DEDUP_REMOVED lines=8> */
.L_x_52:


//--------------------- .nv.shared.gluon_wgmma    --------------------------
	.section	.nv.shared.gluon_wgmma,"aw",@nobits
	.sectionflags	@""
	.align	16
	.zero		1024


//--------------------- .nv.shared.reserved.0     --------------------------
	.section	.nv.shared.reserved.0,"aw",@nobits
	.weak		__nv_reservedSMEM_offset_0_alias
	.size		__nv_reservedSMEM_offset_0_alias, 0, 0
	.other		__nv_reservedSMEM_offset_0_alias,@"STO_CUDA_RESERVED_SHARED STV_DEFAULT"
__nv_reservedSMEM_offset_0_alias:
	.zero		0


//--------------------- .nv.constant0.gluon_wgmma --------------------------
	.section	.nv.constant0.gluon_wgmma,"a",@progbits
	.sectionflags	@""
	.align	4
.nv.constant0.gluon_wgmma:
	.zero		608


//--------------------- SYMBOLS --------------------------

	.type		.nv.reservedSmem.offset0,@object
	.size		.nv.reservedSmem.offset0,0x4
